//
// Generated by NVIDIA NVVM Compiler
//
// Compiler Build ID: CL-36424714
// Cuda compilation tools, release 13.0, V13.0.88
// Based on NVVM 20.0.0
//

.version 9.0
.target sm_100
.address_size 64

	// .globl	_Z23histogram_global_kernelPjS_jj
// _ZZ23histogram_shared_kernelPjS_jjE16privateHistogram has been demoted
// _ZZ26histogram_shared_optimizedPjS_jjE15sharedHistogram has been demoted

.visible .entry _Z23histogram_global_kernelPjS_jj(
	.param .u64 .ptr .align 1 _Z23histogram_global_kernelPjS_jj_param_0,
	.param .u64 .ptr .align 1 _Z23histogram_global_kernelPjS_jj_param_1,
	.param .u32 _Z23histogram_global_kernelPjS_jj_param_2,
	.param .u32 _Z23histogram_global_kernelPjS_jj_param_3
)
{
	.reg .pred 	%p<3>;
	.reg .b32 	%r<13>;
	.reg .b64 	%rd<9>;

	ld.param.u64 	%rd3, [_Z23histogram_global_kernelPjS_jj_param_0];
	ld.param.u64 	%rd4, [_Z23histogram_global_kernelPjS_jj_param_1];
	ld.param.u32 	%r6, [_Z23histogram_global_kernelPjS_jj_param_2];
	mov.u32 	%r7, %tid.x;
	mov.u32 	%r8, %ctaid.x;
	mov.u32 	%r1, %ntid.x;
	mad.lo.s32 	%r12, %r8, %r1, %r7;
	setp.ge.u32 	%p1, %r12, %r6;
	@%p1 bra 	$L__BB0_3;
	mov.u32 	%r9, %nctaid.x;
	mul.lo.s32 	%r3, %r1, %r9;
	cvta.to.global.u64 	%rd1, %rd3;
	cvta.to.global.u64 	%rd2, %rd4;
$L__BB0_2:
	mul.wide.s32 	%rd5, %r12, 4;
	add.s64 	%rd6, %rd1, %rd5;
	ld.global.u32 	%r10, [%rd6];
	mul.wide.s32 	%rd7, %r10, 4;
	add.s64 	%rd8, %rd2, %rd7;
	atom.global.add.u32 	%r11, [%rd8], 1;
	add.s32 	%r12, %r12, %r3;
	setp.lt.u32 	%p2, %r12, %r6;
	@%p2 bra 	$L__BB0_2;
$L__BB0_3:
	ret;

}
	// .globl	_Z23histogram_shared_kernelPjS_jj
.visible .entry _Z23histogram_shared_kernelPjS_jj(
	.param .u64 .ptr .align 1 _Z23histogram_shared_kernelPjS_jj_param_0,
	.param .u64 .ptr .align 1 _Z23histogram_shared_kernelPjS_jj_param_1,
	.param .u32 _Z23histogram_shared_kernelPjS_jj_param_2,
	.param .u32 _Z23histogram_shared_kernelPjS_jj_param_3
)
{
	.reg .pred 	%p<9>;
	.reg .b16 	%rs<7>;
	.reg .b32 	%r<101>;
	.reg .b64 	%rd<21>;
	// demoted variable
	.shared .align 4 .b8 _ZZ23histogram_shared_kernelPjS_jjE16privateHistogram[16384];
	ld.param.u64 	%rd7, [_Z23histogram_shared_kernelPjS_jj_param_0];
	ld.param.u64 	%rd8, [_Z23histogram_shared_kernelPjS_jj_param_1];
	ld.param.u32 	%r48, [_Z23histogram_shared_kernelPjS_jj_param_2];
	cvta.to.global.u64 	%rd1, %rd8;
	mov.u32 	%r100, %tid.x;
	mov.u32 	%r49, %ctaid.x;
	mov.u32 	%r2, %ntid.x;
	mad.lo.s32 	%r92, %r49, %r2, %r100;
	add.s32 	%r50, %r100, %r2;
	cvt.u16.u32 	%rs2, %r50;
	xor.b16  	%rs3, %rs2, 4095;
	cvt.u16.u32 	%rs4, %r2;
	div.u16 	%rs5, %rs3, %rs4;
	and.b16  	%rs1, %rs5, 3;
	xor.b16  	%rs6, %rs1, 2;
	cvt.u32.u16 	%r4, %rs6;
	setp.eq.s16 	%p1, %rs1, 2;
	mov.u32 	%r91, %r100;
	@%p1 bra 	$L__BB1_3;
	shl.b32 	%r51, %r100, 2;
	mov.u32 	%r52, _ZZ23histogram_shared_kernelPjS_jjE16privateHistogram;
	add.s32 	%r88, %r52, %r51;
	shl.b32 	%r6, %r2, 2;
	neg.s32 	%r87, %r4;
	mad.lo.s32 	%r91, %r2, %r4, %r100;
$L__BB1_2:
	.pragma "nounroll";
	mov.b32 	%r53, 0;
	st.shared.u32 	[%r88], %r53;
	add.s32 	%r88, %r88, %r6;
	add.s32 	%r87, %r87, 1;
	setp.ne.s32 	%p2, %r87, 0;
	@%p2 bra 	$L__BB1_2;
$L__BB1_3:
	shl.b32 	%r14, %r2, 2;
	shl.b32 	%r54, %r91, 2;
	mov.u32 	%r55, _ZZ23histogram_shared_kernelPjS_jjE16privateHistogram;
	add.s32 	%r90, %r55, %r54;
	shl.b32 	%r16, %r2, 4;
	shl.b32 	%r17, %r2, 3;
	mul.lo.s32 	%r18, %r2, 12;
$L__BB1_4:
	mov.b32 	%r56, 0;
	st.shared.u32 	[%r90], %r56;
	add.s32 	%r57, %r90, %r14;
	st.shared.u32 	[%r57], %r56;
	add.s32 	%r58, %r90, %r17;
	st.shared.u32 	[%r58], %r56;
	add.s32 	%r59, %r90, %r18;
	st.shared.u32 	[%r59], %r56;
	add.s32 	%r91, %r91, %r14;
	add.s32 	%r90, %r90, %r16;
	setp.lt.u32 	%p3, %r91, 4096;
	@%p3 bra 	$L__BB1_4;
	setp.ge.u32 	%p4, %r92, %r48;
	@%p4 bra 	$L__BB1_8;
	mov.u32 	%r60, %nctaid.x;
	mul.lo.s32 	%r19, %r2, %r60;
	cvta.to.global.u64 	%rd2, %rd7;
$L__BB1_7:
	mul.wide.u32 	%rd9, %r92, 4;
	add.s64 	%rd10, %rd2, %rd9;
	ld.global.u32 	%r61, [%rd10];
	shl.b32 	%r62, %r61, 2;
	add.s32 	%r64, %r55, %r62;
	atom.shared.add.u32 	%r65, [%r64], 1;
	add.s32 	%r92, %r92, %r19;
	setp.lt.u32 	%p5, %r92, %r48;
	@%p5 bra 	$L__BB1_7;
$L__BB1_8:
	setp.eq.s16 	%p6, %rs1, 2;
	bar.sync 	0;
	@%p6 bra 	$L__BB1_11;
	shl.b32 	%r66, %r100, 2;
	add.s32 	%r94, %r55, %r66;
	mul.wide.u32 	%rd11, %r100, 4;
	add.s64 	%rd20, %rd1, %rd11;
	mul.wide.u32 	%rd4, %r2, 4;
	neg.s32 	%r93, %r4;
	mad.lo.s32 	%r100, %r2, %r4, %r100;
$L__BB1_10:
	.pragma "nounroll";
	ld.shared.u32 	%r68, [%r94];
	atom.global.add.u32 	%r69, [%rd20], %r68;
	add.s32 	%r94, %r94, %r14;
	add.s64 	%rd20, %rd20, %rd4;
	add.s32 	%r93, %r93, 1;
	setp.ne.s32 	%p7, %r93, 0;
	@%p7 bra 	$L__BB1_10;
$L__BB1_11:
	shl.b32 	%r70, %r2, 1;
	add.s32 	%r99, %r100, %r70;
	mad.lo.s32 	%r98, %r2, 3, %r100;
	add.s32 	%r97, %r2, %r100;
	shl.b32 	%r71, %r100, 2;
	add.s32 	%r96, %r55, %r71;
$L__BB1_12:
	mul.wide.u32 	%rd12, %r100, 4;
	add.s64 	%rd13, %rd1, %rd12;
	ld.shared.u32 	%r73, [%r96];
	atom.global.add.u32 	%r74, [%rd13], %r73;
	add.s32 	%r75, %r100, %r2;
	mul.wide.u32 	%rd14, %r97, 4;
	add.s64 	%rd15, %rd1, %rd14;
	add.s32 	%r76, %r96, %r14;
	ld.shared.u32 	%r77, [%r76];
	atom.global.add.u32 	%r78, [%rd15], %r77;
	add.s32 	%r79, %r75, %r2;
	mul.wide.u32 	%rd16, %r99, 4;
	add.s64 	%rd17, %rd1, %rd16;
	add.s32 	%r80, %r96, %r17;
	ld.shared.u32 	%r81, [%r80];
	atom.global.add.u32 	%r82, [%rd17], %r81;
	add.s32 	%r83, %r79, %r2;
	mul.wide.u32 	%rd18, %r98, 4;
	add.s64 	%rd19, %rd1, %rd18;
	add.s32 	%r84, %r96, %r18;
	ld.shared.u32 	%r85, [%r84];
	atom.global.add.u32 	%r86, [%rd19], %r85;
	add.s32 	%r100, %r83, %r2;
	add.s32 	%r99, %r99, %r14;
	add.s32 	%r98, %r98, %r14;
	add.s32 	%r97, %r97, %r14;
	add.s32 	%r96, %r96, %r16;
	setp.lt.u32 	%p8, %r100, 4096;
	@%p8 bra 	$L__BB1_12;
	ret;

}
	// .globl	_Z26histogram_shared_optimizedPjS_jj
.visible .entry _Z26histogram_shared_optimizedPjS_jj(
	.param .u64 .ptr .align 1 _Z26histogram_shared_optimizedPjS_jj_param_0,
	.param .u64 .ptr .align 1 _Z26histogram_shared_optimizedPjS_jj_param_1,
	.param .u32 _Z26histogram_shared_optimizedPjS_jj_param_2,
	.param .u32 _Z26histogram_shared_optimizedPjS_jj_param_3
)
{
	.local .align 16 .b8 	__local_depot2[16384];
	.reg .b64 	%SP;
	.reg .b64 	%SPL;
	.reg .pred 	%p<49>;
	.reg .b32 	%r<192>;
	.reg .b64 	%rd<40>;
	// demoted variable
	.shared .align 4 .b8 _ZZ26histogram_shared_optimizedPjS_jjE15sharedHistogram[16384];
	mov.u64 	%SPL, __local_depot2;
	ld.param.u64 	%rd18, [_Z26histogram_shared_optimizedPjS_jj_param_0];
	ld.param.u64 	%rd17, [_Z26histogram_shared_optimizedPjS_jj_param_1];
	ld.param.u32 	%r53, [_Z26histogram_shared_optimizedPjS_jj_param_2];
	cvta.to.global.u64 	%rd1, %rd18;
	add.u64 	%rd2, %SPL, 0;
	mov.u32 	%r1, %tid.x;
	mov.u32 	%r2, %ntid.x;
	mov.u32 	%r3, %ctaid.x;
	mad.lo.s32 	%r191, %r2, %r3, %r1;
	setp.gt.u32 	%p1, %r191, 4095;
	@%p1 bra 	$L__BB2_7;
	add.s32 	%r54, %r191, %r2;
	max.u32 	%r55, %r54, 4096;
	sub.s32 	%r56, %r55, %r54;
	setp.lt.u32 	%p2, %r54, 4096;
	selp.u32 	%r57, 1, 0, %p2;
	selp.s32 	%r58, -1, 0, %p2;
	add.s32 	%r59, %r56, %r58;
	div.u32 	%r60, %r59, %r2;
	add.s32 	%r5, %r60, %r57;
	and.b32  	%r61, %r5, 3;
	setp.eq.s32 	%p3, %r61, 3;
	mov.u32 	%r184, %r191;
	@%p3 bra 	$L__BB2_4;
	add.s32 	%r62, %r5, 1;
	and.b32  	%r63, %r62, 3;
	mul.wide.u32 	%rd20, %r191, 4;
	add.s64 	%rd37, %rd2, %rd20;
	mul.wide.u32 	%rd4, %r2, 4;
	shl.b32 	%r64, %r191, 2;
	mov.u32 	%r65, _ZZ26histogram_shared_optimizedPjS_jjE15sharedHistogram;
	add.s32 	%r178, %r65, %r64;
	shl.b32 	%r7, %r2, 2;
	neg.s32 	%r177, %r63;
	add.s32 	%r66, %r3, %r63;
	mad.lo.s32 	%r184, %r2, %r66, %r1;
$L__BB2_3:
	.pragma "nounroll";
	mov.b32 	%r67, 0;
	st.shared.u32 	[%r178], %r67;
	st.local.u32 	[%rd37], %r67;
	add.s64 	%rd37, %rd37, %rd4;
	add.s32 	%r178, %r178, %r7;
	add.s32 	%r177, %r177, 1;
	setp.ne.s32 	%p4, %r177, 0;
	@%p4 bra 	$L__BB2_3;
$L__BB2_4:
	setp.lt.u32 	%p5, %r5, 3;
	@%p5 bra 	$L__BB2_7;
	shl.b32 	%r68, %r2, 1;
	add.s32 	%r183, %r184, %r68;
	shl.b32 	%r16, %r2, 2;
	mad.lo.s32 	%r182, %r2, 3, %r184;
	add.s32 	%r181, %r2, %r184;
	shl.b32 	%r69, %r184, 2;
	mov.u32 	%r70, _ZZ26histogram_shared_optimizedPjS_jjE15sharedHistogram;
	add.s32 	%r180, %r70, %r69;
	shl.b32 	%r20, %r2, 4;
	shl.b32 	%r21, %r2, 3;
	mul.lo.s32 	%r22, %r2, 12;
$L__BB2_6:
	mov.b32 	%r71, 0;
	st.shared.u32 	[%r180], %r71;
	mul.wide.u32 	%rd21, %r184, 4;
	add.s64 	%rd22, %rd2, %rd21;
	st.local.u32 	[%rd22], %r71;
	add.s32 	%r72, %r184, %r2;
	add.s32 	%r73, %r180, %r16;
	st.shared.u32 	[%r73], %r71;
	mul.wide.u32 	%rd23, %r181, 4;
	add.s64 	%rd24, %rd2, %rd23;
	st.local.u32 	[%rd24], %r71;
	add.s32 	%r74, %r72, %r2;
	add.s32 	%r75, %r180, %r21;
	st.shared.u32 	[%r75], %r71;
	mul.wide.u32 	%rd25, %r183, 4;
	add.s64 	%rd26, %rd2, %rd25;
	st.local.u32 	[%rd26], %r71;
	add.s32 	%r76, %r74, %r2;
	add.s32 	%r77, %r180, %r22;
	st.shared.u32 	[%r77], %r71;
	mul.wide.u32 	%rd27, %r182, 4;
	add.s64 	%rd28, %rd2, %rd27;
	st.local.u32 	[%rd28], %r71;
	add.s32 	%r184, %r76, %r2;
	add.s32 	%r183, %r183, %r16;
	add.s32 	%r182, %r182, %r16;
	add.s32 	%r181, %r181, %r16;
	add.s32 	%r180, %r180, %r20;
	setp.lt.u32 	%p6, %r184, 4096;
	@%p6 bra 	$L__BB2_6;
$L__BB2_7:
	setp.eq.s32 	%p7, %r53, 0;
	@%p7 bra 	$L__BB2_78;
	mul.wide.u32 	%rd29, %r1, 4;
	add.s64 	%rd7, %rd2, %rd29;
	and.b32  	%r23, %r53, 15;
	setp.lt.u32 	%p8, %r53, 16;
	mov.b32 	%r186, 0;
	@%p8 bra 	$L__BB2_43;
	and.b32  	%r186, %r53, -16;
	neg.s32 	%r185, %r186;
	add.s64 	%rd38, %rd1, 32;
$L__BB2_10:
	.pragma "nounroll";
	ld.global.u32 	%r79, [%rd38+-32];
	setp.ne.s32 	%p9, %r79, %r1;
	@%p9 bra 	$L__BB2_12;
	ld.local.u32 	%r80, [%rd7];
	add.s32 	%r81, %r80, 1;
	st.local.u32 	[%rd7], %r81;
$L__BB2_12:
	ld.global.u32 	%r82, [%rd38+-28];
	setp.ne.s32 	%p10, %r82, %r1;
	@%p10 bra 	$L__BB2_14;
	ld.local.u32 	%r83, [%rd7];
	add.s32 	%r84, %r83, 1;
	st.local.u32 	[%rd7], %r84;
$L__BB2_14:
	ld.global.u32 	%r85, [%rd38+-24];
	setp.ne.s32 	%p11, %r85, %r1;
	@%p11 bra 	$L__BB2_16;
	ld.local.u32 	%r86, [%rd7];
	add.s32 	%r87, %r86, 1;
	st.local.u32 	[%rd7], %r87;
$L__BB2_16:
	ld.global.u32 	%r88, [%rd38+-20];
	setp.ne.s32 	%p12, %r88, %r1;
	@%p12 bra 	$L__BB2_18;
	ld.local.u32 	%r89, [%rd7];
	add.s32 	%r90, %r89, 1;
	st.local.u32 	[%rd7], %r90;
$L__BB2_18:
	ld.global.u32 	%r91, [%rd38+-16];
	setp.ne.s32 	%p13, %r91, %r1;
	@%p13 bra 	$L__BB2_20;
	ld.local.u32 	%r92, [%rd7];
	add.s32 	%r93, %r92, 1;
	st.local.u32 	[%rd7], %r93;
$L__BB2_20:
	ld.global.u32 	%r94, [%rd38+-12];
	setp.ne.s32 	%p14, %r94, %r1;
	@%p14 bra 	$L__BB2_22;
	ld.local.u32 	%r95, [%rd7];
	add.s32 	%r96, %r95, 1;
	st.local.u32 	[%rd7], %r96;
$L__BB2_22:
	ld.global.u32 	%r97, [%rd38+-8];
	setp.ne.s32 	%p15, %r97, %r1;
	@%p15 bra 	$L__BB2_24;
	ld.local.u32 	%r98, [%rd7];
	add.s32 	%r99, %r98, 1;
	st.local.u32 	[%rd7], %r99;
$L__BB2_24:
	ld.global.u32 	%r100, [%rd38+-4];
	setp.ne.s32 	%p16, %r100, %r1;
	@%p16 bra 	$L__BB2_26;
	ld.local.u32 	%r101, [%rd7];
	add.s32 	%r102, %r101, 1;
	st.local.u32 	[%rd7], %r102;
$L__BB2_26:
	ld.global.u32 	%r103, [%rd38];
	setp.ne.s32 	%p17, %r103, %r1;
	@%p17 bra 	$L__BB2_28;
	ld.local.u32 	%r104, [%rd7];
	add.s32 	%r105, %r104, 1;
	st.local.u32 	[%rd7], %r105;
$L__BB2_28:
	ld.global.u32 	%r106, [%rd38+4];
	setp.ne.s32 	%p18, %r106, %r1;
	@%p18 bra 	$L__BB2_30;
	ld.local.u32 	%r107, [%rd7];
	add.s32 	%r108, %r107, 1;
	st.local.u32 	[%rd7], %r108;
$L__BB2_30:
	ld.global.u32 	%r109, [%rd38+8];
	setp.ne.s32 	%p19, %r109, %r1;
	@%p19 bra 	$L__BB2_32;
	ld.local.u32 	%r110, [%rd7];
	add.s32 	%r111, %r110, 1;
	st.local.u32 	[%rd7], %r111;
$L__BB2_32:
	ld.global.u32 	%r112, [%rd38+12];
	setp.ne.s32 	%p20, %r112, %r1;
	@%p20 bra 	$L__BB2_34;
	ld.local.u32 	%r113, [%rd7];
	add.s32 	%r114, %r113, 1;
	st.local.u32 	[%rd7], %r114;
$L__BB2_34:
	ld.global.u32 	%r115, [%rd38+16];
	setp.ne.s32 	%p21, %r115, %r1;
	@%p21 bra 	$L__BB2_36;
	ld.local.u32 	%r116, [%rd7];
	add.s32 	%r117, %r116, 1;
	st.local.u32 	[%rd7], %r117;
$L__BB2_36:
	ld.global.u32 	%r118, [%rd38+20];
	setp.ne.s32 	%p22, %r118, %r1;
	@%p22 bra 	$L__BB2_38;
	ld.local.u32 	%r119, [%rd7];
	add.s32 	%r120, %r119, 1;
	st.local.u32 	[%rd7], %r120;
$L__BB2_38:
	ld.global.u32 	%r121, [%rd38+24];
	setp.ne.s32 	%p23, %r121, %r1;
	@%p23 bra 	$L__BB2_40;
	ld.local.u32 	%r122, [%rd7];
	add.s32 	%r123, %r122, 1;
	st.local.u32 	[%rd7], %r123;
$L__BB2_40:
	ld.global.u32 	%r124, [%rd38+28];
	setp.ne.s32 	%p24, %r124, %r1;
	@%p24 bra 	$L__BB2_42;
	ld.local.u32 	%r125, [%rd7];
	add.s32 	%r126, %r125, 1;
	st.local.u32 	[%rd7], %r126;
$L__BB2_42:
	add.s32 	%r185, %r185, 16;
	add.s64 	%rd38, %rd38, 64;
	setp.ne.s32 	%p25, %r185, 0;
	@%p25 bra 	$L__BB2_10;
$L__BB2_43:
	setp.eq.s32 	%p26, %r23, 0;
	@%p26 bra 	$L__BB2_78;
	and.b32  	%r39, %r53, 7;
	setp.lt.u32 	%p27, %r23, 8;
	@%p27 bra 	$L__BB2_62;
	mul.wide.u32 	%rd30, %r186, 4;
	add.s64 	%rd11, %rd1, %rd30;
	ld.global.u32 	%r127, [%rd11];
	setp.ne.s32 	%p28, %r127, %r1;
	@%p28 bra 	$L__BB2_47;
	ld.local.u32 	%r128, [%rd7];
	add.s32 	%r129, %r128, 1;
	st.local.u32 	[%rd7], %r129;
$L__BB2_47:
	ld.global.u32 	%r130, [%rd11+4];
	setp.ne.s32 	%p29, %r130, %r1;
	@%p29 bra 	$L__BB2_49;
	ld.local.u32 	%r131, [%rd7];
	add.s32 	%r132, %r131, 1;
	st.local.u32 	[%rd7], %r132;
$L__BB2_49:
	ld.global.u32 	%r133, [%rd11+8];
	setp.ne.s32 	%p30, %r133, %r1;
	@%p30 bra 	$L__BB2_51;
	ld.local.u32 	%r134, [%rd7];
	add.s32 	%r135, %r134, 1;
	st.local.u32 	[%rd7], %r135;
$L__BB2_51:
	ld.global.u32 	%r136, [%rd11+12];
	setp.ne.s32 	%p31, %r136, %r1;
	@%p31 bra 	$L__BB2_53;
	ld.local.u32 	%r137, [%rd7];
	add.s32 	%r138, %r137, 1;
	st.local.u32 	[%rd7], %r138;
$L__BB2_53:
	ld.global.u32 	%r139, [%rd11+16];
	setp.ne.s32 	%p32, %r139, %r1;
	@%p32 bra 	$L__BB2_55;
	ld.local.u32 	%r140, [%rd7];
	add.s32 	%r141, %r140, 1;
	st.local.u32 	[%rd7], %r141;
$L__BB2_55:
	ld.global.u32 	%r142, [%rd11+20];
	setp.ne.s32 	%p33, %r142, %r1;
	@%p33 bra 	$L__BB2_57;
	ld.local.u32 	%r143, [%rd7];
	add.s32 	%r144, %r143, 1;
	st.local.u32 	[%rd7], %r144;
$L__BB2_57:
	ld.global.u32 	%r145, [%rd11+24];
	setp.ne.s32 	%p34, %r145, %r1;
	@%p34 bra 	$L__BB2_59;
	ld.local.u32 	%r146, [%rd7];
	add.s32 	%r147, %r146, 1;
	st.local.u32 	[%rd7], %r147;
$L__BB2_59:
	ld.global.u32 	%r148, [%rd11+28];
	setp.ne.s32 	%p35, %r148, %r1;
	@%p35 bra 	$L__BB2_61;
	ld.local.u32 	%r149, [%rd7];
	add.s32 	%r150, %r149, 1;
	st.local.u32 	[%rd7], %r150;
$L__BB2_61:
	add.s32 	%r186, %r186, 8;
$L__BB2_62:
	setp.eq.s32 	%p36, %r39, 0;
	@%p36 bra 	$L__BB2_78;
	and.b32  	%r42, %r53, 3;
	setp.lt.u32 	%p37, %r39, 4;
	@%p37 bra 	$L__BB2_73;
	mul.wide.u32 	%rd31, %r186, 4;
	add.s64 	%rd12, %rd1, %rd31;
	ld.global.u32 	%r151, [%rd12];
	setp.ne.s32 	%p38, %r151, %r1;
	@%p38 bra 	$L__BB2_66;
	ld.local.u32 	%r152, [%rd7];
	add.s32 	%r153, %r152, 1;
	st.local.u32 	[%rd7], %r153;
$L__BB2_66:
	ld.global.u32 	%r154, [%rd12+4];
	setp.ne.s32 	%p39, %r154, %r1;
	@%p39 bra 	$L__BB2_68;
	ld.local.u32 	%r155, [%rd7];
	add.s32 	%r156, %r155, 1;
	st.local.u32 	[%rd7], %r156;
$L__BB2_68:
	ld.global.u32 	%r157, [%rd12+8];
	setp.ne.s32 	%p40, %r157, %r1;
	@%p40 bra 	$L__BB2_70;
	ld.local.u32 	%r158, [%rd7];
	add.s32 	%r159, %r158, 1;
	st.local.u32 	[%rd7], %r159;
$L__BB2_70:
	ld.global.u32 	%r160, [%rd12+12];
	setp.ne.s32 	%p41, %r160, %r1;
	@%p41 bra 	$L__BB2_72;
	ld.local.u32 	%r161, [%rd7];
	add.s32 	%r162, %r161, 1;
	st.local.u32 	[%rd7], %r162;
$L__BB2_72:
	add.s32 	%r186, %r186, 4;
$L__BB2_73:
	setp.eq.s32 	%p42, %r42, 0;
	@%p42 bra 	$L__BB2_78;
	mul.wide.u32 	%rd32, %r186, 4;
	add.s64 	%rd39, %rd1, %rd32;
	neg.s32 	%r189, %r42;
$L__BB2_75:
	.pragma "nounroll";
	ld.global.u32 	%r163, [%rd39];
	setp.ne.s32 	%p43, %r163, %r1;
	@%p43 bra 	$L__BB2_77;
	ld.local.u32 	%r164, [%rd7];
	add.s32 	%r165, %r164, 1;
	st.local.u32 	[%rd7], %r165;
$L__BB2_77:
	add.s64 	%rd39, %rd39, 4;
	add.s32 	%r189, %r189, 1;
	setp.ne.s32 	%p44, %r189, 0;
	@%p44 bra 	$L__BB2_75;
$L__BB2_78:
	setp.gt.u32 	%p45, %r191, 4095;
	mov.u32 	%r166, %nctaid.x;
	mul.lo.s32 	%r48, %r2, %r166;
	@%p45 bra 	$L__BB2_81;
	mov.u32 	%r168, _ZZ26histogram_shared_optimizedPjS_jjE15sharedHistogram;
	mov.u32 	%r190, %r191;
$L__BB2_80:
	shl.b32 	%r167, %r190, 2;
	add.s32 	%r169, %r168, %r167;
	mul.wide.u32 	%rd33, %r190, 4;
	add.s64 	%rd34, %rd2, %rd33;
	ld.local.u32 	%r170, [%rd34];
	atom.shared.add.u32 	%r171, [%r169], %r170;
	add.s32 	%r190, %r190, %r48;
	setp.lt.u32 	%p46, %r190, 4096;
	@%p46 bra 	$L__BB2_80;
$L__BB2_81:
	setp.gt.u32 	%p47, %r191, 4095;
	bar.sync 	0;
	@%p47 bra 	$L__BB2_84;
	cvta.to.global.u64 	%rd16, %rd17;
	mov.u32 	%r173, _ZZ26histogram_shared_optimizedPjS_jjE15sharedHistogram;
$L__BB2_83:
	mul.wide.u32 	%rd35, %r191, 4;
	add.s64 	%rd36, %rd16, %rd35;
	shl.b32 	%r172, %r191, 2;
	add.s32 	%r174, %r173, %r172;
	ld.shared.u32 	%r175, [%r174];
	atom.global.add.u32 	%r176, [%rd36], %r175;
	add.s32 	%r191, %r191, %r48;
	setp.lt.u32 	%p48, %r191, 4096;
	@%p48 bra 	$L__BB2_83;
$L__BB2_84:
	ret;

}
	// .globl	_Z14convert_kernelPjj
.visible .entry _Z14convert_kernelPjj(
	.param .u64 .ptr .align 1 _Z14convert_kernelPjj_param_0,
	.param .u32 _Z14convert_kernelPjj_param_1
)
{
	.reg .pred 	%p<4>;
	.reg .b32 	%r<9>;
	.reg .b64 	%rd<5>;

	ld.param.u64 	%rd3, [_Z14convert_kernelPjj_param_0];
	ld.param.u32 	%r5, [_Z14convert_kernelPjj_param_1];
	mov.u32 	%r8, %tid.x;
	setp.ge.u32 	%p1, %r8, %r5;
	@%p1 bra 	$L__BB3_5;
	mov.u32 	%r2, %ntid.x;
	cvta.to.global.u64 	%rd1, %rd3;
$L__BB3_2:
	mul.wide.s32 	%rd4, %r8, 4;
	add.s64 	%rd2, %rd1, %rd4;
	ld.global.u32 	%r6, [%rd2];
	setp.lt.u32 	%p2, %r6, 128;
	@%p2 bra 	$L__BB3_4;
	mov.b32 	%r7, 127;
	st.global.u32 	[%rd2], %r7;
$L__BB3_4:
	add.s32 	%r8, %r8, %r2;
	setp.lt.u32 	%p3, %r8, %r5;
	@%p3 bra 	$L__BB3_2;
$L__BB3_5:
	ret;

}


// ===== COMPILED SASS (sm_100) =====

	.target	sm_100

	.elftype	@"ET_EXEC"


//--------------------- .note.nv.tkinfo           --------------------------
	.section	.note.nv.tkinfo,"",@"SHT_NOTE"
	.sectionflags	@"SHF_NOTE_NV_TKINFO"
	.tkinfo
        /*0018*/ 	.word	0x00000002
        /*0030*/ 	.string	""
        /*0030*/ 	.string	"ptxas"
        /*0030*/ 	.string	"Cuda compilation tools, release 13.0, V13.0.88"
        /*0030*/ 	.string	"Build cuda_13.0.r13.0/compiler.36424714_0"
        /*0030*/ 	.string	"-arch sm_100 -m 64 "



//--------------------- .note.nv.cuinfo           --------------------------
	.section	.note.nv.cuinfo,"",@"SHT_NOTE"
	.sectionflags	@"SHF_NOTE_NV_CUINFO"
        /*0018*/ 	.short	0x0002
        /*001a*/ 	.short	0x0064
        /*001c*/ 	.short	0x0082
	.zero		2


//--------------------- .nv.info                  --------------------------
	.section	.nv.info,"",@"SHT_CUDA_INFO"
	.align	4


	//----- nvinfo : EIATTR_REGCOUNT
	.align		4
        /*0000*/ 	.byte	0x04, 0x2f
        /*0002*/ 	.short	(.L_1 - .L_0)
	.align		4
.L_0:
        /*0004*/ 	.word	index@(_Z23histogram_global_kernelPjS_jj)
        /*0008*/ 	.word	0x00000010


	//----- nvinfo : EIATTR_FRAME_SIZE
	.align		4
.L_1:
        /*000c*/ 	.byte	0x04, 0x11
        /*000e*/ 	.short	(.L_3 - .L_2)
	.align		4
.L_2:
        /*0010*/ 	.word	index@(_Z23histogram_global_kernelPjS_jj)
        /*0014*/ 	.word	0x00000000


	//----- nvinfo : EIATTR_REGCOUNT
	.align		4
.L_3:
        /*0018*/ 	.byte	0x04, 0x2f
        /*001a*/ 	.short	(.L_5 - .L_4)
	.align		4
.L_4:
        /*001c*/ 	.word	index@(_Z23histogram_shared_kernelPjS_jj)
        /*0020*/ 	.word	0x00000020


	//----- nvinfo : EIATTR_FRAME_SIZE
	.align		4
.L_5:
        /*0024*/ 	.byte	0x04, 0x11
        /*0026*/ 	.short	(.L_7 - .L_6)
	.align		4
.L_6:
        /*0028*/ 	.word	index@($__internal_0_$__cuda_sm20_div_u16)
        /*002c*/ 	.word	0x00000000


	//----- nvinfo : EIATTR_FRAME_SIZE
	.align		4
.L_7:
        /*0030*/ 	.byte	0x04, 0x11
        /*0032*/ 	.short	(.L_9 - .L_8)
	.align		4
.L_8:
        /*0034*/ 	.word	index@(_Z23histogram_shared_kernelPjS_jj)
        /*0038*/ 	.word	0x00000000


	//----- nvinfo : EIATTR_REGCOUNT
	.align		4
.L_9:
        /*003c*/ 	.byte	0x04, 0x2f
        /*003e*/ 	.short	(.L_11 - .L_10)
	.align		4
.L_10:
        /*0040*/ 	.word	index@(_Z26histogram_shared_optimizedPjS_jj)
        /*0044*/ 	.word	0x00000014


	//----- nvinfo : EIATTR_FRAME_SIZE
	.align		4
.L_11:
        /*0048*/ 	.byte	0x04, 0x11
        /*004a*/ 	.short	(.L_13 - .L_12)
	.align		4
.L_12:
        /*004c*/ 	.word	index@(_Z26histogram_shared_optimizedPjS_jj)
        /*0050*/ 	.word	0x00004000


	//----- nvinfo : EIATTR_REGCOUNT
	.align		4
.L_13:
        /*0054*/ 	.byte	0x04, 0x2f
        /*0056*/ 	.short	(.L_15 - .L_14)
	.align		4
.L_14:
        /*0058*/ 	.word	index@(_Z14convert_kernelPjj)
        /*005c*/ 	.word	0x0000000c


	//----- nvinfo : EIATTR_FRAME_SIZE
	.align		4
.L_15:
        /*0060*/ 	.byte	0x04, 0x11
        /*0062*/ 	.short	(.L_17 - .L_16)
	.align		4
.L_16:
        /*0064*/ 	.word	index@(_Z14convert_kernelPjj)
        /*0068*/ 	.word	0x00000000


	//----- nvinfo : EIATTR_MIN_STACK_SIZE
	.align		4
.L_17:
        /*006c*/ 	.byte	0x04, 0x12
        /*006e*/ 	.short	(.L_19 - .L_18)
	.align		4
.L_18:
        /*0070*/ 	.word	index@(_Z14convert_kernelPjj)
        /*0074*/ 	.word	0x00000000


	//----- nvinfo : EIATTR_MIN_STACK_SIZE
	.align		4
.L_19:
        /*0078*/ 	.byte	0x04, 0x12
        /*007a*/ 	.short	(.L_21 - .L_20)
	.align		4
.L_20:
        /*007c*/ 	.word	index@(_Z26histogram_shared_optimizedPjS_jj)
        /*0080*/ 	.word	0x00004000


	//----- nvinfo : EIATTR_MIN_STACK_SIZE
	.align		4
.L_21:
        /*0084*/ 	.byte	0x04, 0x12
        /*0086*/ 	.short	(.L_23 - .L_22)
	.align		4
.L_22:
        /*0088*/ 	.word	index@(_Z23histogram_shared_kernelPjS_jj)
        /*008c*/ 	.word	0x00000000


	//----- nvinfo : EIATTR_MIN_STACK_SIZE
	.align		4
.L_23:
        /*0090*/ 	.byte	0x04, 0x12
        /*0092*/ 	.short	(.L_25 - .L_24)
	.align		4
.L_24:
        /*0094*/ 	.word	index@(_Z23histogram_global_kernelPjS_jj)
        /*0098*/ 	.word	0x00000000
.L_25:


//--------------------- .nv.compat                --------------------------
	.section	.nv.compat,"",@"SHT_CUDA_COMPAT_INFO"
	.align	4
        /*0000*/ 	.byte	0x02, 0x09, 0x00, 0x00, 0x02, 0x02, 0x01, 0x00, 0x02, 0x05, 0x05, 0x00, 0x03, 0x07, 0x01, 0x01
        /*0010*/ 	.byte	0x02, 0x03, 0x00, 0x00, 0x02, 0x06, 0x01, 0x00, 0x04, 0x0b, 0x08, 0x00, 0x01, 0x00, 0x00, 0x00
        /*0020*/ 	.byte	0x00, 0x00, 0x00, 0x00


//--------------------- .nv.info._Z14convert_kernelPjj --------------------------
	.section	.nv.info._Z14convert_kernelPjj,"",@"SHT_CUDA_INFO"
	.sectionflags	@""
	.align	4


	//----- nvinfo : EIATTR_CUDA_API_VERSION
	.align		4
        /*0000*/ 	.byte	0x04, 0x37
        /*0002*/ 	.short	(.L_27 - .L_26)
.L_26:
        /*0004*/ 	.word	0x00000082


	//----- nvinfo : EIATTR_KPARAM_INFO
	.align		4
.L_27:
        /*0008*/ 	.byte	0x04, 0x17
        /*000a*/ 	.short	(.L_29 - .L_28)
.L_28:
        /*000c*/ 	.word	0x00000000
        /*0010*/ 	.short	0x0001
        /*0012*/ 	.short	0x0008
        /*0014*/ 	.byte	0x00, 0xf0, 0x11, 0x00


	//----- nvinfo : EIATTR_KPARAM_INFO
	.align		4
.L_29:
        /*0018*/ 	.byte	0x04, 0x17
        /*001a*/ 	.short	(.L_31 - .L_30)
.L_30:
        /*001c*/ 	.word	0x00000000
        /*0020*/ 	.short	0x0000
        /*0022*/ 	.short	0x0000
        /*0024*/ 	.byte	0x00, 0xf5, 0x21, 0x00


	//----- nvinfo : EIATTR_SPARSE_MMA_MASK
	.align		4
.L_31:
        /*0028*/ 	.byte	0x03, 0x50
        /*002a*/ 	.short	0x0000


	//----- nvinfo : EIATTR_MAXREG_COUNT
	.align		4
        /*002c*/ 	.byte	0x03, 0x1b
        /*002e*/ 	.short	0x00ff


	//----- nvinfo : EIATTR_MERCURY_ISA_VERSION
	.align		4
        /*0030*/ 	.byte	0x03, 0x5f
        /*0032*/ 	.short	0x0101


	//----- nvinfo : EIATTR_VRC_CTA_INIT_COUNT
	.align		4
        /*0034*/ 	.byte	0x02, 0x4a
	.zero		1
	.zero		1


	//----- nvinfo : EIATTR_EXIT_INSTR_OFFSETS
	.align		4
        /*0038*/ 	.byte	0x04, 0x1c
        /*003a*/ 	.short	(.L_33 - .L_32)


	//   ....[0]....
.L_32:
        /*003c*/ 	.word	0x00000040


	//   ....[1]....
        /*0040*/ 	.word	0x00000110


	//----- nvinfo : EIATTR_CRS_STACK_SIZE
	.align		4
.L_33:
        /*0044*/ 	.byte	0x04, 0x1e
        /*0046*/ 	.short	(.L_35 - .L_34)
.L_34:
        /*0048*/ 	.word	0x00000000


	//----- nvinfo : EIATTR_CBANK_PARAM_SIZE
	.align		4
.L_35:
        /*004c*/ 	.byte	0x03, 0x19
        /*004e*/ 	.short	0x000c


	//----- nvinfo : EIATTR_PARAM_CBANK
	.align		4
        /*0050*/ 	.byte	0x04, 0x0a
        /*0052*/ 	.short	(.L_37 - .L_36)
	.align		4
.L_36:
        /*0054*/ 	.word	index@(.nv.constant0._Z14convert_kernelPjj)
        /*0058*/ 	.short	0x0380
        /*005a*/ 	.short	0x000c


	//----- nvinfo : EIATTR_SW_WAR
	.align		4
.L_37:
        /*005c*/ 	.byte	0x04, 0x36
        /*005e*/ 	.short	(.L_39 - .L_38)
.L_38:
        /*0060*/ 	.word	0x00000008
.L_39:


//--------------------- .nv.info._Z26histogram_shared_optimizedPjS_jj --------------------------
	.section	.nv.info._Z26histogram_shared_optimizedPjS_jj,"",@"SHT_CUDA_INFO"
	.sectionflags	@""
	.align	4


	//----- nvinfo : EIATTR_CUDA_API_VERSION
	.align		4
        /*0000*/ 	.byte	0x04, 0x37
        /*0002*/ 	.short	(.L_41 - .L_40)
.L_40:
        /*0004*/ 	.word	0x00000082


	//----- nvinfo : EIATTR_KPARAM_INFO
	.align		4
.L_41:
        /*0008*/ 	.byte	0x04, 0x17
        /*000a*/ 	.short	(.L_43 - .L_42)
.L_42:
        /*000c*/ 	.word	0x00000000
        /*0010*/ 	.short	0x0003
        /*0012*/ 	.short	0x0014
        /*0014*/ 	.byte	0x00, 0xf0, 0x11, 0x00


	//----- nvinfo : EIATTR_KPARAM_INFO
	.align		4
.L_43:
        /*0018*/ 	.byte	0x04, 0x17
        /*001a*/ 	.short	(.L_45 - .L_44)
.L_44:
        /*001c*/ 	.word	0x00000000
        /*0020*/ 	.short	0x0002
        /*0022*/ 	.short	0x0010
        /*0024*/ 	.byte	0x00, 0xf0, 0x11, 0x00


	//----- nvinfo : EIATTR_KPARAM_INFO
	.align		4
.L_45:
        /*0028*/ 	.byte	0x04, 0x17
        /*002a*/ 	.short	(.L_47 - .L_46)
.L_46:
        /*002c*/ 	.word	0x00000000
        /*0030*/ 	.short	0x0001
        /*0032*/ 	.short	0x0008
        /*0034*/ 	.byte	0x00, 0xf5, 0x21, 0x00


	//----- nvinfo : EIATTR_KPARAM_INFO
	.align		4
.L_47:
        /*0038*/ 	.byte	0x04, 0x17
        /*003a*/ 	.short	(.L_49 - .L_48)
.L_48:
        /*003c*/ 	.word	0x00000000
        /*0040*/ 	.short	0x0000
        /*0042*/ 	.short	0x0000
        /*0044*/ 	.byte	0x00, 0xf5, 0x21, 0x00


	//----- nvinfo : EIATTR_SPARSE_MMA_MASK
	.align		4
.L_49:
        /*0048*/ 	.byte	0x03, 0x50
        /*004a*/ 	.short	0x0000


	//----- nvinfo : EIATTR_MAXREG_COUNT
	.align		4
        /*004c*/ 	.byte	0x03, 0x1b
        /*004e*/ 	.short	0x00ff


	//----- nvinfo : EIATTR_NUM_BARRIERS
	.align		4
        /*0050*/ 	.byte	0x02, 0x4c
        /*0052*/ 	.byte	0x01
	.zero		1


	//----- nvinfo : EIATTR_MERCURY_ISA_VERSION
	.align		4
        /*0054*/ 	.byte	0x03, 0x5f
        /*0056*/ 	.short	0x0101


	//----- nvinfo : EIATTR_VRC_CTA_INIT_COUNT
	.align		4
        /*0058*/ 	.byte	0x02, 0x4a
	.zero		1
	.zero		1


	//----- nvinfo : EIATTR_EXIT_INSTR_OFFSETS
	.align		4
        /*005c*/ 	.byte	0x04, 0x1c
        /*005e*/ 	.short	(.L_51 - .L_50)


	//   ....[0]....
.L_50:
        /*0060*/ 	.word	0x00001390


	//   ....[1]....
        /*0064*/ 	.word	0x00001450


	//----- nvinfo : EIATTR_CRS_STACK_SIZE
	.align		4
.L_51:
        /*0068*/ 	.byte	0x04, 0x1e
        /*006a*/ 	.short	(.L_53 - .L_52)
.L_52:
        /*006c*/ 	.word	0x00000000


	//----- nvinfo : EIATTR_CBANK_PARAM_SIZE
	.align		4
.L_53:
        /*0070*/ 	.byte	0x03, 0x19
        /*0072*/ 	.short	0x0018


	//----- nvinfo : EIATTR_PARAM_CBANK
	.align		4
        /*0074*/ 	.byte	0x04, 0x0a
        /*0076*/ 	.short	(.L_55 - .L_54)
	.align		4
.L_54:
        /*0078*/ 	.word	index@(.nv.constant0._Z26histogram_shared_optimizedPjS_jj)
        /*007c*/ 	.short	0x0380
        /*007e*/ 	.short	0x0018


	//----- nvinfo : EIATTR_SW_WAR
	.align		4
.L_55:
        /*0080*/ 	.byte	0x04, 0x36
        /*0082*/ 	.short	(.L_57 - .L_56)
.L_56:
        /*0084*/ 	.word	0x00000008
.L_57:


//--------------------- .nv.info._Z23histogram_shared_kernelPjS_jj --------------------------
	.section	.nv.info._Z23histogram_shared_kernelPjS_jj,"",@"SHT_CUDA_INFO"
	.sectionflags	@""
	.align	4


	//----- nvinfo : EIATTR_CUDA_API_VERSION
	.align		4
        /*0000*/ 	.byte	0x04, 0x37
        /*0002*/ 	.short	(.L_59 - .L_58)
.L_58:
        /*0004*/ 	.word	0x00000082


	//----- nvinfo : EIATTR_KPARAM_INFO
	.align		4
.L_59:
        /*0008*/ 	.byte	0x04, 0x17
        /*000a*/ 	.short	(.L_61 - .L_60)
.L_60:
        /*000c*/ 	.word	0x00000000
        /*0010*/ 	.short	0x0003
        /*0012*/ 	.short	0x0014
        /*0014*/ 	.byte	0x00, 0xf0, 0x11, 0x00


	//----- nvinfo : EIATTR_KPARAM_INFO
	.align		4
.L_61:
        /*0018*/ 	.byte	0x04, 0x17
        /*001a*/ 	.short	(.L_63 - .L_62)
.L_62:
        /*001c*/ 	.word	0x00000000
        /*0020*/ 	.short	0x0002
        /*0022*/ 	.short	0x0010
        /*0024*/ 	.byte	0x00, 0xf0, 0x11, 0x00


	//----- nvinfo : EIATTR_KPARAM_INFO
	.align		4
.L_63:
        /*0028*/ 	.byte	0x04, 0x17
        /*002a*/ 	.short	(.L_65 - .L_64)
.L_64:
        /*002c*/ 	.word	0x00000000
        /*0030*/ 	.short	0x0001
        /*0032*/ 	.short	0x0008
        /*0034*/ 	.byte	0x00, 0xf5, 0x21, 0x00


	//----- nvinfo : EIATTR_KPARAM_INFO
	.align		4
.L_65:
        /*0038*/ 	.byte	0x04, 0x17
        /*003a*/ 	.short	(.L_67 - .L_66)
.L_66:
        /*003c*/ 	.word	0x00000000
        /*0040*/ 	.short	0x0000
        /*0042*/ 	.short	0x0000
        /*0044*/ 	.byte	0x00, 0xf5, 0x21, 0x00


	//----- nvinfo : EIATTR_SPARSE_MMA_MASK
	.align		4
.L_67:
        /*0048*/ 	.byte	0x03, 0x50
        /*004a*/ 	.short	0x0000


	//----- nvinfo : EIATTR_MAXREG_COUNT
	.align		4
        /*004c*/ 	.byte	0x03, 0x1b
        /*004e*/ 	.short	0x00ff


	//----- nvinfo : EIATTR_NUM_BARRIERS
	.align		4
        /*0050*/ 	.byte	0x02, 0x4c
        /*0052*/ 	.byte	0x01
	.zero		1


	//----- nvinfo : EIATTR_MERCURY_ISA_VERSION
	.align		4
        /*0054*/ 	.byte	0x03, 0x5f
        /*0056*/ 	.short	0x0101


	//----- nvinfo : EIATTR_VRC_CTA_INIT_COUNT
	.align		4
        /*0058*/ 	.byte	0x02, 0x4a
	.zero		1
	.zero		1


	//----- nvinfo : EIATTR_EXIT_INSTR_OFFSETS
	.align		4
        /*005c*/ 	.byte	0x04, 0x1c
        /*005e*/ 	.short	(.L_69 - .L_68)


	//   ....[0]....
.L_68:
        /*0060*/ 	.word	0x000006b0


	//----- nvinfo : EIATTR_CRS_STACK_SIZE
	.align		4
.L_69:
        /*0064*/ 	.byte	0x04, 0x1e
        /*0066*/ 	.short	(.L_71 - .L_70)
.L_70:
        /*0068*/ 	.word	0x00000000


	//----- nvinfo : EIATTR_CBANK_PARAM_SIZE
	.align		4
.L_71:
        /*006c*/ 	.byte	0x03, 0x19
        /*006e*/ 	.short	0x0018


	//----- nvinfo : EIATTR_PARAM_CBANK
	.align		4
        /*0070*/ 	.byte	0x04, 0x0a
        /*0072*/ 	.short	(.L_73 - .L_72)
	.align		4
.L_72:
        /*0074*/ 	.word	index@(.nv.constant0._Z23histogram_shared_kernelPjS_jj)
        /*0078*/ 	.short	0x0380
        /*007a*/ 	.short	0x0018


	//----- nvinfo : EIATTR_SW_WAR
	.align		4
.L_73:
        /*007c*/ 	.byte	0x04, 0x36
        /*007e*/ 	.short	(.L_75 - .L_74)
.L_74:
        /*0080*/ 	.word	0x00000008
.L_75:


//--------------------- .nv.info._Z23histogram_global_kernelPjS_jj --------------------------
	.section	.nv.info._Z23histogram_global_kernelPjS_jj,"",@"SHT_CUDA_INFO"
	.sectionflags	@""
	.align	4


	//----- nvinfo : EIATTR_CUDA_API_VERSION
	.align		4
        /*0000*/ 	.byte	0x04, 0x37
        /*0002*/ 	.short	(.L_77 - .L_76)
.L_76:
        /*0004*/ 	.word	0x00000082


	//----- nvinfo : EIATTR_KPARAM_INFO
	.align		4
.L_77:
        /*0008*/ 	.byte	0x04, 0x17
        /*000a*/ 	.short	(.L_79 - .L_78)
.L_78:
        /*000c*/ 	.word	0x00000000
        /*0010*/ 	.short	0x0003
        /*0012*/ 	.short	0x0014
        /*0014*/ 	.byte	0x00, 0xf0, 0x11, 0x00


	//----- nvinfo : EIATTR_KPARAM_INFO
	.align		4
.L_79:
        /*0018*/ 	.byte	0x04, 0x17
        /*001a*/ 	.short	(.L_81 - .L_80)
.L_80:
        /*001c*/ 	.word	0x00000000
        /*0020*/ 	.short	0x0002
        /*0022*/ 	.short	0x0010
        /*0024*/ 	.byte	0x00, 0xf0, 0x11, 0x00


	//----- nvinfo : EIATTR_KPARAM_INFO
	.align		4
.L_81:
        /*0028*/ 	.byte	0x04, 0x17
        /*002a*/ 	.short	(.L_83 - .L_82)
.L_82:
        /*002c*/ 	.word	0x00000000
        /*0030*/ 	.short	0x0001
        /*0032*/ 	.short	0x0008
        /*0034*/ 	.byte	0x00, 0xf5, 0x21, 0x00


	//----- nvinfo : EIATTR_KPARAM_INFO
	.align		4
.L_83:
        /*0038*/ 	.byte	0x04, 0x17
        /*003a*/ 	.short	(.L_85 - .L_84)
.L_84:
        /*003c*/ 	.word	0x00000000
        /*0040*/ 	.short	0x0000
        /*0042*/ 	.short	0x0000
        /*0044*/ 	.byte	0x00, 0xf5, 0x21, 0x00


	//----- nvinfo : EIATTR_SPARSE_MMA_MASK
	.align		4
.L_85:
        /*0048*/ 	.byte	0x03, 0x50
        /*004a*/ 	.short	0x0000


	//----- nvinfo : EIATTR_MAXREG_COUNT
	.align		4
        /*004c*/ 	.byte	0x03, 0x1b
        /*004e*/ 	.short	0x00ff


	//----- nvinfo : EIATTR_MERCURY_ISA_VERSION
	.align		4
        /*0050*/ 	.byte	0x03, 0x5f
        /*0052*/ 	.short	0x0101


	//----- nvinfo : EIATTR_VRC_CTA_INIT_COUNT
	.align		4
        /*0054*/ 	.byte	0x02, 0x4a
	.zero		1
	.zero		1


	//----- nvinfo : EIATTR_EXIT_INSTR_OFFSETS
	.align		4
        /*0058*/ 	.byte	0x04, 0x1c
        /*005a*/ 	.short	(.L_87 - .L_86)


	//   ....[0]....
.L_86:
        /*005c*/ 	.word	0x00000070


	//   ....[1]....
        /*0060*/ 	.word	0x00000150


	//----- nvinfo : EIATTR_CRS_STACK_SIZE
	.align		4
.L_87:
        /*0064*/ 	.byte	0x04, 0x1e
        /*0066*/ 	.short	(.L_89 - .L_88)
.L_88:
        /*0068*/ 	.word	0x00000000


	//----- nvinfo : EIATTR_CBANK_PARAM_SIZE
	.align		4
.L_89:
        /*006c*/ 	.byte	0x03, 0x19
        /*006e*/ 	.short	0x0018


	//----- nvinfo : EIATTR_PARAM_CBANK
	.align		4
        /*0070*/ 	.byte	0x04, 0x0a
        /*0072*/ 	.short	(.L_91 - .L_90)
	.align		4
.L_90:
        /*0074*/ 	.word	index@(.nv.constant0._Z23histogram_global_kernelPjS_jj)
        /*0078*/ 	.short	0x0380
        /*007a*/ 	.short	0x0018


	//----- nvinfo : EIATTR_SW_WAR
	.align		4
.L_91:
        /*007c*/ 	.byte	0x04, 0x36
        /*007e*/ 	.short	(.L_93 - .L_92)
.L_92:
        /*0080*/ 	.word	0x00000008
.L_93:


//--------------------- .nv.callgraph             --------------------------
	.section	.nv.callgraph,"",@"SHT_CUDA_CALLGRAPH"
	.align	4
	.sectionentsize	8
	.align		4
        /*0000*/ 	.word	0x00000000
	.align		4
        /*0004*/ 	.word	0xffffffff
	.align		4
        /*0008*/ 	.word	0x00000000
	.align		4
        /*000c*/ 	.word	0xfffffffe
	.align		4
        /*0010*/ 	.word	0x00000000
	.align		4
        /*0014*/ 	.word	0xfffffffd
	.align		4
        /*0018*/ 	.word	0x00000000
	.align		4
        /*001c*/ 	.word	0xfffffffc


//--------------------- .text._Z14convert_kernelPjj --------------------------
	.section	.text._Z14convert_kernelPjj,"ax",@progbits
	.align	128
        .global         _Z14convert_kernelPjj
        .type           _Z14convert_kernelPjj,@function
        .size           _Z14convert_kernelPjj,(.L_x_39 - _Z14convert_kernelPjj)
        .other          _Z14convert_kernelPjj,@"STO_CUDA_ENTRY STV_DEFAULT"
_Z14convert_kernelPjj:
.text._Z14convert_kernelPjj:
[----:B------:R-:W-:Y:S01]  /*0000*/  LDC R1, c[0x0][0x37c] ;  /* 0x0000df00ff017b82 */ /* 0x000fe20000000800 */
[----:B------:R-:W0:Y:S01]  /*0010*/  S2R R7, SR_TID.X ;  /* 0x0000000000077919 */ /* 0x000e220000002100 */
[----:B------:R-:W0:Y:S02]  /*0020*/  LDCU UR4, c[0x0][0x388] ;  /* 0x00007100ff0477ac */ /* 0x000e240008000800 */
[----:B0-----:R-:W-:-:S13]  /*0030*/  ISETP.GE.U32.AND P0, PT, R7, UR4, PT ;  /* 0x0000000407007c0c */ /* 0x001fda000bf06070 */
[----:B------:R-:W-:Y:S05]  /*0040*/  @P0 EXIT ;  /* 0x000000000000094d */ /* 0x000fea0003800000 */
[----:B------:R-:W0:Y:S01]  /*0050*/  LDC.64 R2, c[0x0][0x380] ;  /* 0x0000e000ff027b82 */ /* 0x000e220000000a00 */
[----:B------:R-:W1:Y:S01]  /*0060*/  LDCU UR4, c[0x0][0x360] ;  /* 0x00006c00ff0477ac */ /* 0x000e620008000800 */
[----:B------:R-:W2:Y:S01]  /*0070*/  LDCU.64 UR6, c[0x0][0x358] ;  /* 0x00006b00ff0677ac */ /* 0x000ea20008000a00 */
[----:B------:R-:W3:Y:S02]  /*0080*/  LDCU UR5, c[0x0][0x388] ;  /* 0x00007100ff0577ac */ /* 0x000ee40008000800 */
.L_x_0:
[----:B0-----:R-:W-:-:S05]  /*0090*/  IMAD.WIDE R4, R7, 0x4, R2 ;  /* 0x0000000407047825 */ /* 0x001fca00078e0202 */
[----:B--2---:R-:W2:Y:S01]  /*00a0*/  LDG.E R0, desc[UR6][R4.64] ;  /* 0x0000000604007981 */ /* 0x004ea2000c1e1900 */
[----:B-1----:R-:W-:Y:S01]  /*00b0*/  VIADD R7, R7, UR4 ;  /* 0x0000000407077c36 */ /* 0x002fe20008000000 */
[----:B--2---:R-:W-:-:S13]  /*00c0*/  ISETP.GE.U32.AND P0, PT, R0, 0x80, PT ;  /* 0x000000800000780c */ /* 0x004fda0003f06070 */
[----:B------:R-:W-:-:S05]  /*00d0*/  @P0 IMAD.MOV.U32 R9, RZ, RZ, 0x7f ;  /* 0x0000007fff090424 */ /* 0x000fca00078e00ff */
[----:B------:R4:W-:Y:S01]  /*00e0*/  @P0 STG.E desc[UR6][R4.64], R9 ;  /* 0x0000000904000986 */ /* 0x0009e2000c101906 */
[----:B---3--:R-:W-:-:S13]  /*00f0*/  ISETP.GE.U32.AND P0, PT, R7, UR5, PT ;  /* 0x0000000507007c0c */ /* 0x008fda000bf06070 */
[----:B----4-:R-:W-:Y:S05]  /*0100*/  @!P0 BRA `(.L_x_0) ;  /* 0xfffffffc00e08947 */ /* 0x010fea000383ffff */
[----:B------:R-:W-:Y:S05]  /*0110*/  EXIT ;  /* 0x000000000000794d */ /* 0x000fea0003800000 */
.L_x_1:
[----:B------:R-:W-:-:S00]  /*0120*/  BRA `(.L_x_1) ;  /* 0xfffffffc00fc7947 */ /* 0x000fc0000383ffff */
[----:B------:R-:W-:-:S00]  /*0130*/  NOP ;  /* 0x0000000000007918 */ /* 0x000fc00000000000 */
        /* <DEDUP_REMOVED lines=12> */
.L_x_39:


//--------------------- .text._Z26histogram_shared_optimizedPjS_jj --------------------------
	.section	.text._Z26histogram_shared_optimizedPjS_jj,"ax",@progbits
	.align	128
        .global         _Z26histogram_shared_optimizedPjS_jj
        .type           _Z26histogram_shared_optimizedPjS_jj,@function
        .size           _Z26histogram_shared_optimizedPjS_jj,(.L_x_40 - _Z26histogram_shared_optimizedPjS_jj)
        .other          _Z26histogram_shared_optimizedPjS_jj,@"STO_CUDA_ENTRY STV_DEFAULT"
_Z26histogram_shared_optimizedPjS_jj:
.text._Z26histogram_shared_optimizedPjS_jj:
[----:B------:R-:W0:Y:S01]  /*0000*/  LDC R1, c[0x0][0x37c] ;  /* 0x0000df00ff017b82 */ /* 0x000e220000000800 */
[----:B------:R-:W1:Y:S07]  /*0010*/  S2R R7, SR_TID.X ;  /* 0x0000000000077919 */ /* 0x000e6e0000002100 */
[----:B------:R-:W1:Y:S01]  /*0020*/  S2UR UR6, SR_CTAID.X ;  /* 0x00000000000679c3 */ /* 0x000e620000002500 */
[----:B0-----:R-:W-:Y:S01]  /*0030*/  VIADD R1, R1, 0xffffc000 ;  /* 0xffffc00001017836 */ /* 0x001fe20000000000 */
[----:B------:R-:W-:Y:S01]  /*0040*/  BSSY.RECONVERGENT B0, `(.L_x_2) ;  /* 0x0000059000007945 */ /* 0x000fe20003800200 */
[----:B------:R-:W-:-:S02]  /*0050*/  IMAD.MOV.U32 R3, RZ, RZ, RZ ;  /* 0x000000ffff037224 */ /* 0x000fc400078e00ff */
[----:B------:R-:W-:-:S03]  /*0060*/  IMAD.MOV.U32 R2, RZ, RZ, R1 ;  /* 0x000000ffff027224 */ /* 0x000fc600078e0001 */
[----:B------:R-:W1:Y:S02]  /*0070*/  LDC R0, c[0x0][0x360] ;  /* 0x0000d800ff007b82 */ /* 0x000e640000000800 */
[----:B-1----:R-:W-:-:S05]  /*0080*/  IMAD R5, R0, UR6, R7 ;  /* 0x0000000600057c24 */ /* 0x002fca000f8e0207 */
[----:B------:R-:W-:-:S13]  /*0090*/  ISETP.GT.U32.AND P0, PT, R5, 0xfff, PT ;  /* 0x00000fff0500780c */ /* 0x000fda0003f04070 */
[----:B------:R-:W-:Y:S05]  /*00a0*/  @P0 BRA `(.L_x_3) ;  /* 0x0000000400480947 */ /* 0x000fea0003800000 */
[----:B------:R-:W0:Y:S01]  /*00b0*/  I2F.U32.RP R6, R0 ;  /* 0x0000000000067306 */ /* 0x000e220000209000 */
[----:B------:R-:W-:Y:S01]  /*00c0*/  IADD3 R4, PT, PT, R5, R0, RZ ;  /* 0x0000000005047210 */ /* 0x000fe20007ffe0ff */
[----:B------:R-:W-:Y:S01]  /*00d0*/  BSSY.RECONVERGENT B1, `(.L_x_4) ;  /* 0x0000030000017945 */ /* 0x000fe20003800200 */
[----:B------:R-:W-:Y:S02]  /*00e0*/  ISETP.NE.U32.AND P2, PT, R0, RZ, PT ;  /* 0x000000ff0000720c */ /* 0x000fe40003f45070 */
[C---:B------:R-:W-:Y:S02]  /*00f0*/  ISETP.GE.U32.AND P3, PT, R4.reuse, 0x1000, PT ;  /* 0x000010000400780c */ /* 0x040fe40003f66070 */
[----:B------:R-:W-:-:S05]  /*0100*/  VIMNMX.U32 R11, PT, PT, R4, 0x1000, !PT ;  /* 0x00001000040b7848 */ /* 0x000fca0007fe0000 */
[----:B------:R-:W-:Y:S01]  /*0110*/  IMAD.IADD R11, R11, 0x1, -R4 ;  /* 0x000000010b0b7824 */ /* 0x000fe200078e0a04 */
[----:B0-----:R-:W0:Y:S03]  /*0120*/  MUFU.RCP R6, R6 ;  /* 0x0000000600067308 */ /* 0x001e260000001000 */
[----:B------:R-:W-:Y:S02]  /*0130*/  VIADD R13, R11, 0xffffffff ;  /* 0xffffffff0b0d7836 */ /* 0x000fe40000000000 */
[----:B------:R-:W-:Y:S02]  /*0140*/  @P3 IMAD.MOV R13, RZ, RZ, R11 ;  /* 0x000000ffff0d3224 */ /* 0x000fe400078e020b */
[----:B------:R-:W-:Y:S02]  /*0150*/  IMAD.MOV.U32 R11, RZ, RZ, R5 ;  /* 0x000000ffff0b7224 */ /* 0x000fe400078e0005 */
[----:B0-----:R-:W-:-:S04]  /*0160*/  VIADD R8, R6, 0xffffffe ;  /* 0x0ffffffe06087836 */ /* 0x001fc80000000000 */
[----:B------:R0:W1:Y:S02]  /*0170*/  F2I.FTZ.U32.TRUNC.NTZ R9, R8 ;  /* 0x0000000800097305 */ /* 0x000064000021f000 */
[----:B0-----:R-:W-:Y:S02]  /*0180*/  HFMA2 R8, -RZ, RZ, 0, 0 ;  /* 0x00000000ff087431 */ /* 0x001fe400000001ff */
[----:B-1----:R-:W-:-:S04]  /*0190*/  IMAD.MOV R15, RZ, RZ, -R9 ;  /* 0x000000ffff0f7224 */ /* 0x002fc800078e0a09 */
[----:B------:R-:W-:-:S04]  /*01a0*/  IMAD R15, R15, R0, RZ ;  /* 0x000000000f0f7224 */ /* 0x000fc800078e02ff */
[----:B------:R-:W-:-:S06]  /*01b0*/  IMAD.HI.U32 R4, R9, R15, R8 ;  /* 0x0000000f09047227 */ /* 0x000fcc00078e0008 */
[----:B------:R-:W-:-:S04]  /*01c0*/  IMAD.HI.U32 R9, R4, R13, RZ ;  /* 0x0000000d04097227 */ /* 0x000fc800078e00ff */
[----:B------:R-:W-:-:S04]  /*01d0*/  IMAD.MOV R4, RZ, RZ, -R9 ;  /* 0x000000ffff047224 */ /* 0x000fc800078e0a09 */
[----:B------:R-:W-:Y:S01]  /*01e0*/  IMAD R13, R0, R4, R13 ;  /* 0x00000004000d7224 */ /* 0x000fe200078e020d */
[----:B------:R-:W-:-:S04]  /*01f0*/  SEL R4, RZ, 0x1, P3 ;  /* 0x00000001ff047807 */ /* 0x000fc80001800000 */
[----:B------:R-:W-:-:S13]  /*0200*/  ISETP.GE.U32.AND P0, PT, R13, R0, PT ;  /* 0x000000000d00720c */ /* 0x000fda0003f06070 */
[----:B------:R-:W-:Y:S01]  /*0210*/  @P0 IMAD.IADD R13, R13, 0x1, -R0 ;  /* 0x000000010d0d0824 */ /* 0x000fe200078e0a00 */
[----:B------:R-:W-:-:S04]  /*0220*/  @P0 IADD3 R9, PT, PT, R9, 0x1, RZ ;  /* 0x0000000109090810 */ /* 0x000fc80007ffe0ff */
[----:B------:R-:W-:-:S13]  /*0230*/  ISETP.GE.U32.AND P1, PT, R13, R0, PT ;  /* 0x000000000d00720c */ /* 0x000fda0003f26070 */
[----:B------:R-:W-:Y:S01]  /*0240*/  @P1 VIADD R9, R9, 0x1 ;  /* 0x0000000109091836 */ /* 0x000fe20000000000 */
[----:B------:R-:W-:-:S05]  /*0250*/  @!P2 LOP3.LUT R9, RZ, R0, RZ, 0x33, !PT ;  /* 0x00000000ff09a212 */ /* 0x000fca00078e33ff */
[----:B------:R-:W-:-:S05]  /*0260*/  IMAD.IADD R4, R4, 0x1, R9 ;  /* 0x0000000104047824 */ /* 0x000fca00078e0209 */
[C---:B------:R-:W-:Y:S02]  /*0270*/  LOP3.LUT R6, R4.reuse, 0x3, RZ, 0xc0, !PT ;  /* 0x0000000304067812 */ /* 0x040fe400078ec0ff */
[----:B------:R-:W-:Y:S02]  /*0280*/  ISETP.GE.U32.AND P1, PT, R4, 0x3, PT ;  /* 0x000000030400780c */ /* 0x000fe40003f26070 */
[----:B------:R-:W-:-:S13]  /*0290*/  ISETP.NE.AND P0, PT, R6, 0x3, PT ;  /* 0x000000030600780c */ /* 0x000fda0003f05270 */
[----:B------:R-:W-:Y:S05]  /*02a0*/  @!P0 BRA `(.L_x_5) ;  /* 0x0000000000488947 */ /* 0x000fea0003800000 */
[----:B------:R-:W0:Y:S01]  /*02b0*/  S2UR UR5, SR_CgaCtaId ;  /* 0x00000000000579c3 */ /* 0x000e220000008800 */
[----:B------:R-:W-:Y:S01]  /*02c0*/  IADD3 R4, PT, PT, R4, 0x1, RZ ;  /* 0x0000000104047810 */ /* 0x000fe20007ffe0ff */
[----:B------:R-:W-:Y:S01]  /*02d0*/  UMOV UR4, 0x400 ;  /* 0x0000040000047882 */ /* 0x000fe20000000000 */
[----:B------:R-:W-:Y:S02]  /*02e0*/  IMAD.WIDE.U32 R8, R5, 0x4, R2 ;  /* 0x0000000405087825 */ /* 0x000fe400078e0002 */
[----:B------:R-:W-:-:S05]  /*02f0*/  LOP3.LUT R4, R4, 0x3, RZ, 0xc0, !PT ;  /* 0x0000000304047812 */ /* 0x000fca00078ec0ff */
[----:B------:R-:W-:Y:S02]  /*0300*/  VIADD R11, R4, UR6 ;  /* 0x00000006040b7c36 */ /* 0x000fe40008000000 */
[----:B------:R-:W-:Y:S02]  /*0310*/  IMAD.MOV R4, RZ, RZ, -R4 ;  /* 0x000000ffff047224 */ /* 0x000fe400078e0a04 */
[----:B------:R-:W-:Y:S01]  /*0320*/  IMAD R11, R11, R0, R7 ;  /* 0x000000000b0b7224 */ /* 0x000fe200078e0207 */
[----:B0-----:R-:W-:-:S06]  /*0330*/  ULEA UR4, UR5, UR4, 0x18 ;  /* 0x0000000405047291 */ /* 0x001fcc000f8ec0ff */
[----:B------:R-:W-:-:S07]  /*0340*/  LEA R13, R5, UR4, 0x2 ;  /* 0x00000004050d7c11 */ /* 0x000fce000f8e10ff */
.L_x_6:
[--C-:B------:R-:W-:Y:S01]  /*0350*/  IMAD.MOV.U32 R6, RZ, RZ, R8.reuse ;  /* 0x000000ffff067224 */ /* 0x100fe200078e0008 */
[----:B------:R-:W-:Y:S01]  /*0360*/  IADD3 R4, PT, PT, R4, 0x1, RZ ;  /* 0x0000000104047810 */ /* 0x000fe20007ffe0ff */
[----:B------:R0:W-:Y:S01]  /*0370*/  STS [R13], RZ ;  /* 0x000000ff0d007388 */ /* 0x0001e20000000800 */
[----:B------:R-:W-:Y:S02]  /*0380*/  IMAD.WIDE.U32 R8, R0, 0x4, R8 ;  /* 0x0000000400087825 */ /* 0x000fe400078e0008 */
[----:B------:R-:W-:Y:S01]  /*0390*/  ISETP.NE.AND P0, PT, R4, RZ, PT ;  /* 0x000000ff0400720c */ /* 0x000fe20003f05270 */
[----:B------:R1:W-:Y:S01]  /*03a0*/  STL [R6], RZ ;  /* 0x000000ff06007387 */ /* 0x0003e20000100800 */
[----:B0-----:R-:W-:-:S11]  /*03b0*/  IMAD R13, R0, 0x4, R13 ;  /* 0x00000004000d7824 */ /* 0x001fd600078e020d */
[----:B-1----:R-:W-:Y:S05]  /*03c0*/  @P0 BRA `(.L_x_6) ;  /* 0xfffffffc00e00947 */ /* 0x002fea000383ffff */
.L_x_5:
[----:B------:R-:W-:Y:S05]  /*03d0*/  BSYNC.RECONVERGENT B1 ;  /* 0x0000000000017941 */ /* 0x000fea0003800200 */
.L_x_4:
[----:B------:R-:W-:Y:S05]  /*03e0*/  @!P1 BRA `(.L_x_3) ;  /* 0x0000000000789947 */ /* 0x000fea0003800000 */
[----:B------:R-:W0:Y:S01]  /*03f0*/  S2UR UR5, SR_CgaCtaId ;  /* 0x00000000000579c3 */ /* 0x000e220000008800 */
[----:B------:R-:W-:Y:S01]  /*0400*/  UMOV UR4, 0x400 ;  /* 0x0000040000047882 */ /* 0x000fe20000000000 */
[C-C-:B------:R-:W-:Y:S02]  /*0410*/  IMAD R9, R0.reuse, 0x2, R11.reuse ;  /* 0x0000000200097824 */ /* 0x140fe400078e020b */
[----:B------:R-:W-:Y:S02]  /*0420*/  IMAD R13, R0, 0x3, R11 ;  /* 0x00000003000d7824 */ /* 0x000fe400078e020b */
[----:B------:R-:W-:Y:S01]  /*0430*/  IMAD.IADD R15, R11, 0x1, R0 ;  /* 0x000000010b0f7824 */ /* 0x000fe200078e0200 */
[----:B0-----:R-:W-:-:S06]  /*0440*/  ULEA UR4, UR5, UR4, 0x18 ;  /* 0x0000000405047291 */ /* 0x001fcc000f8ec0ff */
[----:B------:R-:W-:-:S07]  /*0450*/  LEA R17, R11, UR4, 0x2 ;  /* 0x000000040b117c11 */ /* 0x000fce000f8e10ff */
.L_x_7:
[-C--:B-1----:R-:W-:Y:S01]  /*0460*/  LEA R4, R11, R2.reuse, 0x2 ;  /* 0x000000020b047211 */ /* 0x082fe200078e10ff */
[C-C-:B------:R-:W-:Y:S01]  /*0470*/  IMAD R6, R0.reuse, 0x4, R17.reuse ;  /* 0x0000000400067824 */ /* 0x140fe200078e0211 */
[----:B------:R-:W-:Y:S01]  /*0480*/  LEA R12, R9, R2, 0x2 ;  /* 0x00000002090c7211 */ /* 0x000fe200078e10ff */
[----:B------:R-:W-:Y:S01]  /*0490*/  IMAD R8, R15, 0x4, R2 ;  /* 0x000000040f087824 */ /* 0x000fe200078e0202 */
[----:B------:R0:W-:Y:S01]  /*04a0*/  STS [R17], RZ ;  /* 0x000000ff11007388 */ /* 0x0001e20000000800 */
[C-C-:B------:R-:W-:Y:S01]  /*04b0*/  IMAD R10, R0.reuse, 0x8, R17.reuse ;  /* 0x00000008000a7824 */ /* 0x140fe200078e0211 */
[C---:B------:R-:W-:Y:S01]  /*04c0*/  IADD3 R11, PT, PT, R0.reuse, R11, R0 ;  /* 0x0000000b000b7210 */ /* 0x040fe20007ffe000 */
[C---:B------:R-:W-:Y:S01]  /*04d0*/  IMAD R14, R0.reuse, 0xc, R17 ;  /* 0x0000000c000e7824 */ /* 0x040fe200078e0211 */
[----:B------:R1:W-:Y:S01]  /*04e0*/  STL [R4], RZ ;  /* 0x000000ff04007387 */ /* 0x0003e20000100800 */
[----:B------:R-:W-:Y:S01]  /*04f0*/  IMAD R16, R13, 0x4, R2 ;  /* 0x000000040d107824 */ /* 0x000fe200078e0202 */
[C---:B------:R-:W-:Y:S01]  /*0500*/  IADD3 R11, PT, PT, R0.reuse, R11, R0 ;  /* 0x0000000b000b7210 */ /* 0x040fe20007ffe000 */
[C---:B------:R-:W-:Y:S01]  /*0510*/  IMAD R15, R0.reuse, 0x4, R15 ;  /* 0x00000004000f7824 */ /* 0x040fe200078e020f */
[----:B------:R1:W-:Y:S01]  /*0520*/  STS [R6], RZ ;  /* 0x000000ff06007388 */ /* 0x0003e20000000800 */
[C---:B------:R-:W-:Y:S01]  /*0530*/  IMAD R9, R0.reuse, 0x4, R9 ;  /* 0x0000000400097824 */ /* 0x040fe200078e0209 */
[----:B------:R-:W-:Y:S01]  /*0540*/  ISETP.GE.U32.AND P0, PT, R11, 0x1000, PT ;  /* 0x000010000b00780c */ /* 0x000fe20003f06070 */
[C---:B------:R-:W-:Y:S01]  /*0550*/  IMAD R13, R0.reuse, 0x4, R13 ;  /* 0x00000004000d7824 */ /* 0x040fe200078e020d */
[----:B------:R1:W-:Y:S01]  /*0560*/  STL [R8], RZ ;  /* 0x000000ff08007387 */ /* 0x0003e20000100800 */
[----:B0-----:R-:W-:-:S03]  /*0570*/  LEA R17, R0, R17, 0x4 ;  /* 0x0000001100117211 */ /* 0x001fc600078e20ff */
[----:B------:R1:W-:Y:S04]  /*0580*/  STS [R10], RZ ;  /* 0x000000ff0a007388 */ /* 0x0003e80000000800 */
[----:B------:R1:W-:Y:S04]  /*0590*/  STL [R12], RZ ;  /* 0x000000ff0c007387 */ /* 0x0003e80000100800 */
[----:B------:R1:W-:Y:S04]  /*05a0*/  STS [R14], RZ ;  /* 0x000000ff0e007388 */ /* 0x0003e80000000800 */
[----:B------:R1:W-:Y:S01]  /*05b0*/  STL [R16], RZ ;  /* 0x000000ff10007387 */ /* 0x0003e20000100800 */
[----:B------:R-:W-:Y:S05]  /*05c0*/  @!P0 BRA `(.L_x_7) ;  /* 0xfffffffc00a48947 */ /* 0x000fea000383ffff */
.L_x_3:
[----:B------:R-:W-:Y:S05]  /*05d0*/  BSYNC.RECONVERGENT B0 ;  /* 0x0000000000007941 */ /* 0x000fea0003800200 */
.L_x_2:
[----:B------:R-:W0:Y:S01]  /*05e0*/  LDCU UR4, c[0x0][0x390] ;  /* 0x00007200ff0477ac */ /* 0x000e220008000800 */
[----:B------:R-:W2:Y:S01]  /*05f0*/  LDCU.64 UR10, c[0x0][0x358] ;  /* 0x00006b00ff0a77ac */ /* 0x000ea20008000a00 */
[----:B0-----:R-:W-:-:S09]  /*0600*/  UISETP.NE.AND UP0, UPT, UR4, URZ, UPT ;  /* 0x000000ff0400728c */ /* 0x001fd2000bf05270 */
[----:B--2---:R-:W-:Y:S05]  /*0610*/  BRA.U !UP0, `(.L_x_8) ;  /* 0x0000000d08107547 */ /* 0x004fea000b800000 */
[----:B------:R-:W-:Y:S01]  /*0620*/  UISETP.GE.U32.AND UP1, UPT, UR4, 0x10, UPT ;  /* 0x000000100400788c */ /* 0x000fe2000bf26070 */
[----:B-1----:R-:W-:Y:S01]  /*0630*/  IMAD R4, R7, 0x4, R2 ;  /* 0x0000000407047824 */ /* 0x002fe200078e0202 */
[----:B------:R-:W-:Y:S01]  /*0640*/  ULOP3.LUT UR8, UR4, 0xf, URZ, 0xc0, !UPT ;  /* 0x0000000f04087892 */ /* 0x000fe2000f8ec0ff */
[----:B------:R-:W-:-:S03]  /*0650*/  IMAD.MOV.U32 R6, RZ, RZ, RZ ;  /* 0x000000ffff067224 */ /* 0x000fc600078e00ff */
[----:B------:R-:W-:-:S03]  /*0660*/  UISETP.NE.AND UP0, UPT, UR8, URZ, UPT ;  /* 0x000000ff0800728c */ /* 0x000fc6000bf05270 */
[----:B------:R-:W-:Y:S08]  /*0670*/  BRA.U !UP1, `(.L_x_9) ;  /* 0x0000000509747547 */ /* 0x000ff0000b800000 */
[----:B------:R-:W0:Y:S01]  /*0680*/  LDCU.64 UR6, c[0x0][0x380] ;  /* 0x00007000ff0677ac */ /* 0x000e220008000a00 */
[----:B------:R-:W-:-:S06]  /*0690*/  ULOP3.LUT UR4, UR4, 0xfffffff0, URZ, 0xc0, !UPT ;  /* 0xfffffff004047892 */ /* 0x000fcc000f8ec0ff */
[----:B------:R-:W-:Y:S01]  /*06a0*/  MOV R6, UR4 ;  /* 0x0000000400067c02 */ /* 0x000fe20008000f00 */
[----:B0-----:R-:W-:-:S04]  /*06b0*/  UIADD3 UR5, UP1, UPT, UR6, 0x20, URZ ;  /* 0x0000002006057890 */ /* 0x001fc8000ff3e0ff */
[----:B------:R-:W-:Y:S02]  /*06c0*/  UIADD3.X UR6, UPT, UPT, URZ, UR7, URZ, UP1, !UPT ;  /* 0x00000007ff067290 */ /* 0x000fe40008ffe4ff */
[----:B------:R-:W-:Y:S01]  /*06d0*/  IMAD.U32 R8, RZ, RZ, UR5 ;  /* 0x00000005ff087e24 */ /* 0x000fe2000f8e00ff */
[----:B------:R-:W-:-:S03]  /*06e0*/  UIADD3 UR7, UPT, UPT, -UR4, URZ, URZ ;  /* 0x000000ff04077290 */ /* 0x000fc6000fffe1ff */
[----:B------:R-:W-:-:S09]  /*06f0*/  IMAD.U32 R9, RZ, RZ, UR6 ;  /* 0x00000006ff097e24 */ /* 0x000fd2000f8e00ff */
.L_x_10:
[----:B------:R-:W2:Y:S04]  /*0700*/  LDG.E R10, desc[UR10][R8.64+-0x20] ;  /* 0xffffe00a080a7981 */ /* 0x000ea8000c1e1900 */
[----:B------:R-:W3:Y:S01]  /*0710*/  LDG.E R12, desc[UR10][R8.64+-0x1c] ;  /* 0xffffe40a080c7981 */ /* 0x000ee2000c1e1900 */
[----:B--2---:R-:W-:-:S13]  /*0720*/  ISETP.NE.AND P0, PT, R10, R7, PT ;  /* 0x000000070a00720c */ /* 0x004fda0003f05270 */
[----:B------:R-:W2:Y:S01]  /*0730*/  @!P0 LDL R10, [R4] ;  /* 0x00000000040a8983 */ /* 0x000ea20000100800 */
[----:B---3--:R-:W-:-:S03]  /*0740*/  ISETP.NE.AND P1, PT, R12, R7, PT ;  /* 0x000000070c00720c */ /* 0x008fc60003f25270 */
[----:B------:R-:W3:Y:S01]  /*0750*/  LDG.E R12, desc[UR10][R8.64+-0x18] ;  /* 0xffffe80a080c7981 */ /* 0x000ee2000c1e1900 */
[----:B-12---:R-:W-:-:S03]  /*0760*/  @!P0 VIADD R11, R10, 0x1 ;  /* 0x000000010a0b8836 */ /* 0x006fc60000000000 */
[----:B------:R-:W2:Y:S04]  /*0770*/  LDG.E R10, desc[UR10][R8.64+-0x14] ;  /* 0xffffec0a080a7981 */ /* 0x000ea8000c1e1900 */
[----:B------:R0:W-:Y:S04]  /*0780*/  @!P0 STL [R4], R11 ;  /* 0x0000000b04008387 */ /* 0x0001e80000100800 */
[----:B------:R-:W4:Y:S01]  /*0790*/  @!P1 LDL R13, [R4] ;  /* 0x00000000040d9983 */ /* 0x000f220000100800 */
[----:B---3--:R-:W-:Y:S02]  /*07a0*/  ISETP.NE.AND P0, PT, R12, R7, PT ;  /* 0x000000070c00720c */ /* 0x008fe40003f05270 */
[----:B----4-:R-:W-:-:S05]  /*07b0*/  @!P1 IADD3 R13, PT, PT, R13, 0x1, RZ ;  /* 0x000000010d0d9810 */ /* 0x010fca0007ffe0ff */
[----:B------:R1:W-:Y:S06]  /*07c0*/  @!P1 STL [R4], R13 ;  /* 0x0000000d04009387 */ /* 0x0003ec0000100800 */
[----:B------:R-:W3:Y:S01]  /*07d0*/  @!P0 LDL R15, [R4] ;  /* 0x00000000040f8983 */ /* 0x000ee20000100800 */
[----:B--2---:R-:W-:-:S03]  /*07e0*/  ISETP.NE.AND P1, PT, R10, R7, PT ;  /* 0x000000070a00720c */ /* 0x004fc60003f25270 */
[----:B------:R-:W2:Y:S01]  /*07f0*/  LDG.E R10, desc[UR10][R8.64+-0x10] ;  /* 0xfffff00a080a7981 */ /* 0x000ea2000c1e1900 */
[----:B---3--:R-:W-:-:S05]  /*0800*/  @!P0 VIADD R15, R15, 0x1 ;  /* 0x000000010f0f8836 */ /* 0x008fca0000000000 */
[----:B------:R3:W-:Y:S04]  /*0810*/  @!P0 STL [R4], R15 ;  /* 0x0000000f04008387 */ /* 0x0007e80000100800 */
[----:B0-----:R-:W4:Y:S01]  /*0820*/  @!P1 LDL R11, [R4] ;  /* 0x00000000040b9983 */ /* 0x001f220000100800 */
[----:B--2---:R-:W-:-:S03]  /*0830*/  ISETP.NE.AND P0, PT, R10, R7, PT ;  /* 0x000000070a00720c */ /* 0x004fc60003f05270 */
[----:B------:R-:W2:Y:S01]  /*0840*/  LDG.E R10, desc[UR10][R8.64+-0xc] ;  /* 0xfffff40a080a7981 */ /* 0x000ea2000c1e1900 */
[----:B----4-:R-:W-:-:S05]  /*0850*/  @!P1 VIADD R11, R11, 0x1 ;  /* 0x000000010b0b9836 */ /* 0x010fca0000000000 */
[----:B------:R0:W-:Y:S04]  /*0860*/  @!P1 STL [R4], R11 ;  /* 0x0000000b04009387 */ /* 0x0001e80000100800 */
[----:B-1----:R-:W4:Y:S01]  /*0870*/  @!P0 LDL R13, [R4] ;  /* 0x00000000040d8983 */ /* 0x002f220000100800 */
[----:B--2---:R-:W-:-:S03]  /*0880*/  ISETP.NE.AND P1, PT, R10, R7, PT ;  /* 0x000000070a00720c */ /* 0x004fc60003f25270 */
[----:B------:R-:W2:Y:S01]  /*0890*/  LDG.E R10, desc[UR10][R8.64+-0x8] ;  /* 0xfffff80a080a7981 */ /* 0x000ea2000c1e1900 */
[----:B----4-:R-:W-:-:S05]  /*08a0*/  @!P0 VIADD R13, R13, 0x1 ;  /* 0x000000010d0d8836 */ /* 0x010fca0000000000 */
[----:B------:R1:W-:Y:S04]  /*08b0*/  @!P0 STL [R4], R13 ;  /* 0x0000000d04008387 */ /* 0x0003e80000100800 */
[----:B---3--:R-:W3:Y:S01]  /*08c0*/  @!P1 LDL R15, [R4] ;  /* 0x00000000040f9983 */ /* 0x008ee20000100800 */
[----:B--2---:R-:W-:-:S03]  /*08d0*/  ISETP.NE.AND P0, PT, R10, R7, PT ;  /* 0x000000070a00720c */ /* 0x004fc60003f05270 */
[----:B------:R-:W2:Y:S01]  /*08e0*/  LDG.E R10, desc[UR10][R8.64+-0x4] ;  /* 0xfffffc0a080a7981 */ /* 0x000ea2000c1e1900 */
[----:B---3--:R-:W-:-:S05]  /*08f0*/  @!P1 IADD3 R15, PT, PT, R15, 0x1, RZ ;  /* 0x000000010f0f9810 */ /* 0x008fca0007ffe0ff */
        /* <DEDUP_REMOVED lines=14> */
[----:B---3--:R-:W-:-:S05]  /*09e0*/  @!P0 VIADD R15, R15, 0x1 ;  /* 0x000000010f0f8836 */ /* 0x008fca0000000000 */
[----:B------:R3:W-:Y:S04]  /*09f0*/  @!P0 STL [R4], R15 ;  /* 0x0000000f04008387 */ /* 0x0007e80000100800 */
[----:B0-----:R-:W4:Y:S01]  /*0a00*/  @!P1 LDL R11, [R4] ;  /* 0x00000000040b9983 */ /* 0x001f220000100800 */
[----:B--2---:R-:W-:-:S03]  /*0a10*/  ISETP.NE.AND P0, PT, R10, R7, PT ;  /* 0x000000070a00720c */ /* 0x004fc60003f05270 */
[----:B------:R-:W2:Y:S01]  /*0a20*/  LDG.E R10, desc[UR10][R8.64+0xc] ;  /* 0x00000c0a080a7981 */ /* 0x000ea2000c1e1900 */
[----:B----4-:R-:W-:-:S05]  /*0a30*/  @!P1 IADD3 R11, PT, PT, R11, 0x1, RZ ;  /* 0x000000010b0b9810 */ /* 0x010fca0007ffe0ff */
        /* <DEDUP_REMOVED lines=19> */
[----:B----4-:R-:W-:-:S05]  /*0b70*/  @!P1 IADD3 R13, PT, PT, R13, 0x1, RZ ;  /* 0x000000010d0d9810 */ /* 0x010fca0007ffe0ff */
[----:B------:R1:W-:Y:S04]  /*0b80*/  @!P1 STL [R4], R13 ;  /* 0x0000000d04009387 */ /* 0x0003e80000100800 */
[----:B---3--:R-:W3:Y:S01]  /*0b90*/  @!P0 LDL R15, [R4] ;  /* 0x00000000040f8983 */ /* 0x008ee20000100800 */
[----:B--2---:R-:W-:Y:S01]  /*0ba0*/  ISETP.NE.AND P1, PT, R10, R7, PT ;  /* 0x000000070a00720c */ /* 0x004fe20003f25270 */
[----:B---3--:R-:W-:-:S05]  /*0bb0*/  @!P0 VIADD R15, R15, 0x1 ;  /* 0x000000010f0f8836 */ /* 0x008fca0000000000 */
[----:B------:R1:W-:Y:S07]  /*0bc0*/  @!P0 STL [R4], R15 ;  /* 0x0000000f04008387 */ /* 0x0003ee0000100800 */
[----:B------:R-:W0:Y:S01]  /*0bd0*/  @!P1 LDL R10, [R4] ;  /* 0x00000000040a9983 */ /* 0x000e220000100800 */
[----:B------:R-:W-:-:S04]  /*0be0*/  UIADD3 UR7, UPT, UPT, UR7, 0x10, URZ ;  /* 0x0000001007077890 */ /* 0x000fc8000fffe0ff */
[----:B------:R-:W-:Y:S01]  /*0bf0*/  UISETP.NE.AND UP1, UPT, UR7, URZ, UPT ;  /* 0x000000ff0700728c */ /* 0x000fe2000bf25270 */
[----:B------:R-:W-:-:S05]  /*0c00*/  IADD3 R8, P0, PT, R8, 0x40, RZ ;  /* 0x0000004008087810 */ /* 0x000fca0007f1e0ff */
[----:B------:R-:W-:Y:S02]  /*0c10*/  IMAD.X R9, RZ, RZ, R9, P0 ;  /* 0x000000ffff097224 */ /* 0x000fe400000e0609 */
[----:B0-----:R-:W-:-:S05]  /*0c20*/  @!P1 VIADD R11, R10, 0x1 ;  /* 0x000000010a0b9836 */ /* 0x001fca0000000000 */
[----:B------:R1:W-:Y:S01]  /*0c30*/  @!P1 STL [R4], R11 ;  /* 0x0000000b04009387 */ /* 0x0003e20000100800 */
[----:B------:R-:W-:Y:S05]  /*0c40*/  BRA.U UP1, `(.L_x_10) ;  /* 0xfffffff901ac7547 */ /* 0x000fea000b83ffff */
.L_x_9:
[----:B------:R-:W-:Y:S05]  /*0c50*/  BRA.U !UP0, `(.L_x_8) ;  /* 0x0000000508807547 */ /* 0x000fea000b800000 */
[----:B------:R-:W0:Y:S01]  /*0c60*/  LDCU UR4, c[0x0][0x390] ;  /* 0x00007200ff0477ac */ /* 0x000e220008000800 */
[----:B------:R-:W-:Y:S02]  /*0c70*/  UISETP.GE.U32.AND UP0, UPT, UR8, 0x8, UPT ;  /* 0x000000080800788c */ /* 0x000fe4000bf06070 */
[----:B0-----:R-:W-:-:S07]  /*0c80*/  ULOP3.LUT UR5, UR4, 0x7, URZ, 0xc0, !UPT ;  /* 0x0000000704057892 */ /* 0x001fce000f8ec0ff */
[----:B------:R-:W-:Y:S05]  /*0c90*/  BRA.U !UP0, `(.L_x_11) ;  /* 0x0000000108b87547 */ /* 0x000fea000b800000 */
[----:B------:R-:W0:Y:S02]  /*0ca0*/  LDC.64 R8, c[0x0][0x380] ;  /* 0x0000e000ff087b82 */ /* 0x000e240000000a00 */
[----:B0-----:R-:W-:-:S05]  /*0cb0*/  IMAD.WIDE.U32 R8, R6, 0x4, R8 ;  /* 0x0000000406087825 */ /* 0x001fca00078e0008 */
[----:B------:R-:W2:Y:S02]  /*0cc0*/  LDG.E R10, desc[UR10][R8.64] ;  /* 0x0000000a080a7981 */ /* 0x000ea4000c1e1900 */
[-C--:B--2---:R-:W-:Y:S02]  /*0cd0*/  ISETP.NE.AND P0, PT, R10, R7.reuse, PT ;  /* 0x000000070a00720c */ /* 0x084fe40003f05270 */
[----:B------:R-:W2:Y:S11]  /*0ce0*/  LDG.E R10, desc[UR10][R8.64+0x4] ;  /* 0x0000040a080a7981 */ /* 0x000eb6000c1e1900 */
[----:B-1----:R-:W3:Y:S01]  /*0cf0*/  @!P0 LDL R11, [R4] ;  /* 0x00000000040b8983 */ /* 0x002ee20000100800 */
[----:B--2---:R-:W-:-:S03]  /*0d00*/  ISETP.NE.AND P1, PT, R10, R7, PT ;  /* 0x000000070a00720c */ /* 0x004fc60003f25270 */
[----:B------:R-:W2:Y:S01]  /*0d10*/  LDG.E R10, desc[UR10][R8.64+0x8] ;  /* 0x0000080a080a7981 */ /* 0x000ea2000c1e1900 */
[----:B---3--:R-:W-:-:S05]  /*0d20*/  @!P0 IADD3 R11, PT, PT, R11, 0x1, RZ ;  /* 0x000000010b0b8810 */ /* 0x008fca0007ffe0ff */
[----:B------:R0:W-:Y:S04]  /*0d30*/  @!P0 STL [R4], R11 ;  /* 0x0000000b04008387 */ /* 0x0001e80000100800 */
[----:B------:R-:W3:Y:S01]  /*0d40*/  @!P1 LDL R13, [R4] ;  /* 0x00000000040d9983 */ /* 0x000ee20000100800 */
[----:B--2---:R-:W-:-:S03]  /*0d50*/  ISETP.NE.AND P0, PT, R10, R7, PT ;  /* 0x000000070a00720c */ /* 0x004fc60003f05270 */
[----:B------:R-:W2:Y:S01]  /*0d60*/  LDG.E R10, desc[UR10][R8.64+0xc] ;  /* 0x00000c0a080a7981 */ /* 0x000ea2000c1e1900 */
[----:B---3--:R-:W-:-:S05]  /*0d70*/  @!P1 VIADD R13, R13, 0x1 ;  /* 0x000000010d0d9836 */ /* 0x008fca0000000000 */
[----:B------:R1:W-:Y:S04]  /*0d80*/  @!P1 STL [R4], R13 ;  /* 0x0000000d04009387 */ /* 0x0003e80000100800 */
        /* <DEDUP_REMOVED lines=16> */
[----:B--2---:R-:W-:-:S03]  /*0e90*/  ISETP.NE.AND P0, PT, R10, R7, PT ;  /* 0x000000070a00720c */ /* 0x004fc60003f05270 */
[----:B------:R-:W2:Y:S01]  /*0ea0*/  LDG.E R10, desc[UR10][R8.64+0x1c] ;  /* 0x00001c0a080a7981 */ /* 0x000ea2000c1e1900 */
[----:B---3--:R-:W-:-:S05]  /*0eb0*/  @!P1 VIADD R15, R15, 0x1 ;  /* 0x000000010f0f9836 */ /* 0x008fca0000000000 */
[----:B------:R1:W-:Y:S04]  /*0ec0*/  @!P1 STL [R4], R15 ;  /* 0x0000000f04009387 */ /* 0x0003e80000100800 */
[----:B------:R-:W0:Y:S01]  /*0ed0*/  @!P0 LDL R12, [R4] ;  /* 0x00000000040c8983 */ /* 0x000e220000100800 */
[----:B------:R-:W-:Y:S01]  /*0ee0*/  BSSY.RECONVERGENT B0, `(.L_x_12) ;  /* 0x0000008000007945 */ /* 0x000fe20003800200 */
[----:B0-----:R-:W-:-:S05]  /*0ef0*/  @!P0 VIADD R11, R12, 0x1 ;  /* 0x000000010c0b8836 */ /* 0x001fca0000000000 */
[----:B------:R1:W-:Y:S01]  /*0f00*/  @!P0 STL [R4], R11 ;  /* 0x0000000b04008387 */ /* 0x0003e20000100800 */
[----:B--2---:R-:W-:-:S13]  /*0f10*/  ISETP.NE.AND P0, PT, R10, R7, PT ;  /* 0x000000070a00720c */ /* 0x004fda0003f05270 */
[----:B-1----:R-:W-:Y:S05]  /*0f20*/  @P0 BRA `(.L_x_13) ;  /* 0x00000000000c0947 */ /* 0x002fea0003800000 */
[----:B------:R-:W2:Y:S02]  /*0f30*/  LDL R9, [R4] ;  /* 0x0000000004097983 */ /* 0x000ea40000100800 */
[----:B--2---:R-:W-:-:S05]  /*0f40*/  VIADD R9, R9, 0x1 ;  /* 0x0000000109097836 */ /* 0x004fca0000000000 */
[----:B------:R0:W-:Y:S02]  /*0f50*/  STL [R4], R9 ;  /* 0x0000000904007387 */ /* 0x0001e40000100800 */
.L_x_13:
[----:B------:R-:W-:Y:S05]  /*0f60*/  BSYNC.RECONVERGENT B0 ;  /* 0x0000000000007941 */ /* 0x000fea0003800200 */
.L_x_12:
[----:B------:R-:W-:-:S07]  /*0f70*/  IADD3 R6, PT, PT, R6, 0x8, RZ ;  /* 0x0000000806067810 */ /* 0x000fce0007ffe0ff */
.L_x_11:
[----:B------:R-:W-:-:S09]  /*0f80*/  UISETP.NE.AND UP0, UPT, UR5, URZ, UPT ;  /* 0x000000ff0500728c */ /* 0x000fd2000bf05270 */
[----:B------:R-:W-:Y:S05]  /*0f90*/  BRA.U !UP0, `(.L_x_8) ;  /* 0x0000000108b07547 */ /* 0x000fea000b800000 */
[----:B------:R-:W-:Y:S02]  /*0fa0*/  UISETP.GE.U32.AND UP0, UPT, UR5, 0x4, UPT ;  /* 0x000000040500788c */ /* 0x000fe4000bf06070 */
[----:B------:R-:W-:-:S07]  /*0fb0*/  ULOP3.LUT UR4, UR4, 0x3, URZ, 0xc0, !UPT ;  /* 0x0000000304047892 */ /* 0x000fce000f8ec0ff */
[----:B------:R-:W-:Y:S05]  /*0fc0*/  BRA.U !UP0, `(.L_x_14) ;  /* 0x0000000108687547 */ /* 0x000fea000b800000 */
[----:B0-----:R-:W0:Y:S02]  /*0fd0*/  LDC.64 R8, c[0x0][0x380] ;  /* 0x0000e000ff087b82 */ /* 0x001e240000000a00 */
[----:B0-----:R-:W-:-:S05]  /*0fe0*/  IMAD.WIDE.U32 R8, R6, 0x4, R8 ;  /* 0x0000000406087825 */ /* 0x001fca00078e0008 */
[----:B------:R-:W2:Y:S02]  /*0ff0*/  LDG.E R10, desc[UR10][R8.64] ;  /* 0x0000000a080a7981 */ /* 0x000ea4000c1e1900 */
[-C--:B--2---:R-:W-:Y:S02]  /*1000*/  ISETP.NE.AND P0, PT, R10, R7.reuse, PT ;  /* 0x000000070a00720c */ /* 0x084fe40003f05270 */
[----:B------:R-:W2:Y:S11]  /*1010*/  LDG.E R10, desc[UR10][R8.64+0x4] ;  /* 0x0000040a080a7981 */ /* 0x000eb6000c1e1900 */
[----:B-1----:R-:W3:Y:S01]  /*1020*/  @!P0 LDL R11, [R4] ;  /* 0x00000000040b8983 */ /* 0x002ee20000100800 */
        /* <DEDUP_REMOVED lines=9> */
[----:B------:R-:W3:Y:S01]  /*10c0*/  @!P0 LDL R15, [R4] ;  /* 0x00000000040f8983 */ /* 0x000ee20000100800 */
[----:B------:R-:W-:Y:S01]  /*10d0*/  BSSY.RECONVERGENT B0, `(.L_x_15) ;  /* 0x0000008000007945 */ /* 0x000fe20003800200 */
[----:B---3--:R-:W-:-:S05]  /*10e0*/  @!P0 VIADD R15, R15, 0x1 ;  /* 0x000000010f0f8836 */ /* 0x008fca0000000000 */
[----:B------:R0:W-:Y:S01]  /*10f0*/  @!P0 STL [R4], R15 ;  /* 0x0000000f04008387 */ /* 0x0001e20000100800 */
[----:B--2---:R-:W-:-:S13]  /*1100*/  ISETP.NE.AND P0, PT, R10, R7, PT ;  /* 0x000000070a00720c */ /* 0x004fda0003f05270 */
[----:B0-----:R-:W-:Y:S05]  /*1110*/  @P0 BRA `(.L_x_16) ;  /* 0x00000000000c0947 */ /* 0x001fea0003800000 */
[----:B------:R-:W2:Y:S02]  /*1120*/  LDL R9, [R4] ;  /* 0x0000000004097983 */ /* 0x000ea40000100800 */
[----:B--2---:R-:W-:-:S05]  /*1130*/  IADD3 R9, PT, PT, R9, 0x1, RZ ;  /* 0x0000000109097810 */ /* 0x004fca0007ffe0ff */
[----:B------:R0:W-:Y:S02]  /*1140*/  STL [R4], R9 ;  /* 0x0000000904007387 */ /* 0x0001e40000100800 */
.L_x_16:
[----:B------:R-:W-:Y:S05]  /*1150*/  BSYNC.RECONVERGENT B0 ;  /* 0x0000000000007941 */ /* 0x000fea0003800200 */
.L_x_15:
[----:B------:R-:W-:-:S07]  /*1160*/  VIADD R6, R6, 0x4 ;  /* 0x0000000406067836 */ /* 0x000fce0000000000 */
.L_x_14:
[----:B------:R-:W-:-:S09]  /*1170*/  UISETP.NE.AND UP0, UPT, UR4, URZ, UPT ;  /* 0x000000ff0400728c */ /* 0x000fd2000bf05270 */
[----:B------:R-:W-:Y:S05]  /*1180*/  BRA.U !UP0, `(.L_x_8) ;  /* 0x0000000108347547 */ /* 0x000fea000b800000 */
[----:B0-----:R-:W0:Y:S01]  /*1190*/  LDC.64 R8, c[0x0][0x380] ;  /* 0x0000e000ff087b82 */ /* 0x001e220000000a00 */
[----:B------:R-:W-:Y:S01]  /*11a0*/  UIADD3 UR4, UPT, UPT, -UR4, URZ, URZ ;  /* 0x000000ff04047290 */ /* 0x000fe2000fffe1ff */
[----:B0-----:R-:W-:-:S11]  /*11b0*/  IMAD.WIDE.U32 R8, R6, 0x4, R8 ;  /* 0x0000000406087825 */ /* 0x001fd600078e0008 */
.L_x_17:
[----:B--2---:R-:W2:Y:S02]  /*11c0*/  LDG.E R6, desc[UR10][R8.64] ;  /* 0x0000000a08067981 */ /* 0x004ea4000c1e1900 */
[----:B--2---:R-:W-:-:S13]  /*11d0*/  ISETP.NE.AND P0, PT, R6, R7, PT ;  /* 0x000000070600720c */ /* 0x004fda0003f05270 */
[----:B------:R-:W1:Y:S01]  /*11e0*/  @!P0 LDL R6, [R4] ;  /* 0x0000000004068983 */ /* 0x000e620000100800 */
[----:B------:R-:W-:-:S04]  /*11f0*/  UIADD3 UR4, UPT, UPT, UR4, 0x1, URZ ;  /* 0x0000000104047890 */ /* 0x000fc8000fffe0ff */
[----:B------:R-:W-:Y:S01]  /*1200*/  UISETP.NE.AND UP0, UPT, UR4, URZ, UPT ;  /* 0x000000ff0400728c */ /* 0x000fe2000bf05270 */
[----:B-1----:R-:W-:-:S05]  /*1210*/  @!P0 VIADD R11, R6, 0x1 ;  /* 0x00000001060b8836 */ /* 0x002fca0000000000 */
[----:B------:R2:W-:Y:S01]  /*1220*/  @!P0 STL [R4], R11 ;  /* 0x0000000b04008387 */ /* 0x0005e20000100800 */
[----:B------:R-:W-:-:S05]  /*1230*/  IADD3 R8, P0, PT, R8, 0x4, RZ ;  /* 0x0000000408087810 */ /* 0x000fca0007f1e0ff */
[----:B------:R-:W-:Y:S01]  /*1240*/  IMAD.X R9, RZ, RZ, R9, P0 ;  /* 0x000000ffff097224 */ /* 0x000fe200000e0609 */
[----:B------:R-:W-:Y:S07]  /*1250*/  BRA.U UP0, `(.L_x_17) ;  /* 0xfffffffd00d87547 */ /* 0x000fee000b83ffff */
.L_x_8:
[----:B------:R-:W3:Y:S01]  /*1260*/  LDCU UR4, c[0x0][0x370] ;  /* 0x00006e00ff0477ac */ /* 0x000ee20008000800 */
[C---:B------:R-:W-:Y:S01]  /*1270*/  ISETP.GT.U32.AND P0, PT, R5.reuse, 0xfff, PT ;  /* 0x00000fff0500780c */ /* 0x040fe20003f04070 */
[----:B------:R-:W-:Y:S01]  /*1280*/  BSSY.RECONVERGENT B0, `(.L_x_18) ;  /* 0x000000f000007945 */ /* 0x000fe20003800200 */
[----:B------:R-:W-:Y:S01]  /*1290*/  ISETP.GT.U32.AND P1, PT, R5, 0xfff, PT ;  /* 0x00000fff0500780c */ /* 0x000fe20003f24070 */
[----:B---3--:R-:W-:-:S10]  /*12a0*/  IMAD R0, R0, UR4, RZ ;  /* 0x0000000400007c24 */ /* 0x008fd4000f8e02ff */
[----:B------:R-:W-:Y:S05]  /*12b0*/  @P0 BRA `(.L_x_19) ;  /* 0x00000000002c0947 */ /* 0x000fea0003800000 */
[----:B0-----:R-:W0:Y:S01]  /*12c0*/  S2R R9, SR_CgaCtaId ;  /* 0x0000000000097919 */ /* 0x001e220000008800 */
[----:B-12---:R-:W-:Y:S02]  /*12d0*/  MOV R4, 0x400 ;  /* 0x0000040000047802 */ /* 0x006fe40000000f00 */
[----:B------:R-:W-:Y:S02]  /*12e0*/  MOV R7, R5 ;  /* 0x0000000500077202 */ /* 0x000fe40000000f00 */
[----:B0-----:R-:W-:-:S07]  /*12f0*/  LEA R8, R9, R4, 0x18 ;  /* 0x0000000409087211 */ /* 0x001fce00078ec0ff */
.L_x_20:
[----:B------:R-:W-:-:S05]  /*1300*/  IMAD R6, R7, 0x4, R2 ;  /* 0x0000000407067824 */ /* 0x000fca00078e0202 */
[----:B---3--:R-:W2:Y:S01]  /*1310*/  LDL R9, [R6] ;  /* 0x0000000006097983 */ /* 0x008ea20000100800 */
[----:B------:R-:W-:Y:S01]  /*1320*/  IMAD R4, R7, 0x4, R8 ;  /* 0x0000000407047824 */ /* 0x000fe200078e0208 */
[----:B------:R-:W-:-:S04]  /*1330*/  IADD3 R7, PT, PT, R0, R7, RZ ;  /* 0x0000000700077210 */ /* 0x000fc80007ffe0ff */
[----:B------:R-:W-:Y:S01]  /*1340*/  ISETP.GE.U32.AND P0, PT, R7, 0x1000, PT ;  /* 0x000010000700780c */ /* 0x000fe20003f06070 */
[----:B--2---:R3:W-:-:S12]  /*1350*/  ATOMS.ADD RZ, [R4], R9 ;  /* 0x0000000904ff738c */ /* 0x0047d80000000000 */
[----:B------:R-:W-:Y:S05]  /*1360*/  @!P0 BRA `(.L_x_20) ;  /* 0xfffffffc00e48947 */ /* 0x000fea000383ffff */
.L_x_19:
[----:B------:R-:W-:Y:S05]  /*1370*/  BSYNC.RECONVERGENT B0 ;  /* 0x0000000000007941 */ /* 0x000fea0003800200 */
.L_x_18:
[----:B------:R-:W-:Y:S06]  /*1380*/  BAR.SYNC.DEFER_BLOCKING 0x0 ;  /* 0x0000000000007b1d */ /* 0x000fec0000010000 */
[----:B------:R-:W-:Y:S05]  /*1390*/  @P1 EXIT ;  /* 0x000000000000194d */ /* 0x000fea0003800000 */
[----:B------:R-:W4:Y:S01]  /*13a0*/  S2UR UR5, SR_CgaCtaId ;  /* 0x00000000000579c3 */ /* 0x000f220000008800 */
[----:B------:R-:W-:-:S07]  /*13b0*/  UMOV UR4, 0x400 ;  /* 0x0000040000047882 */ /* 0x000fce0000000000 */
[----:B-1----:R-:W1:Y:S01]  /*13c0*/  LDC.64 R6, c[0x0][0x388] ;  /* 0x0000e200ff067b82 */ /* 0x002e620000000a00 */
[----:B----4-:R-:W-:-:S12]  /*13d0*/  ULEA UR4, UR5, UR4, 0x18 ;  /* 0x0000000405047291 */ /* 0x010fd8000f8ec0ff */
.L_x_21:
[C---:B0-23--:R-:W-:Y:S01]  /*13e0*/  LEA R4, R5.reuse, UR4, 0x2 ;  /* 0x0000000405047c11 */ /* 0x04dfe2000f8e10ff */
[----:B-1--4-:R-:W-:-:S04]  /*13f0*/  IMAD.WIDE.U32 R2, R5, 0x4, R6 ;  /* 0x0000000405027825 */ /* 0x012fc800078e0006 */
[----:B------:R-:W0:Y:S01]  /*1400*/  LDS R9, [R4] ;  /* 0x0000000004097984 */ /* 0x000e220000000800 */
[----:B------:R-:W-:-:S05]  /*1410*/  IMAD.IADD R5, R0, 0x1, R5 ;  /* 0x0000000100057824 */ /* 0x000fca00078e0205 */
[----:B------:R-:W-:Y:S01]  /*1420*/  ISETP.GE.U32.AND P0, PT, R5, 0x1000, PT ;  /* 0x000010000500780c */ /* 0x000fe20003f06070 */
[----:B0-----:R4:W-:-:S12]  /*1430*/  REDG.E.ADD.STRONG.GPU desc[UR10][R2.64], R9 ;  /* 0x000000090200798e */ /* 0x0019d8000c12e10a */
[----:B------:R-:W-:Y:S05]  /*1440*/  @!P0 BRA `(.L_x_21) ;  /* 0xfffffffc00e48947 */ /* 0x000fea000383ffff */
[----:B------:R-:W-:Y:S05]  /*1450*/  EXIT ;  /* 0x000000000000794d */ /* 0x000fea0003800000 */
.L_x_22:
        /* <DEDUP_REMOVED lines=10> */
.L_x_40:


//--------------------- .text._Z23histogram_shared_kernelPjS_jj --------------------------
	.section	.text._Z23histogram_shared_kernelPjS_jj,"ax",@progbits
	.align	128
        .global         _Z23histogram_shared_kernelPjS_jj
        .type           _Z23histogram_shared_kernelPjS_jj,@function
        .size           _Z23histogram_shared_kernelPjS_jj,(.L_x_38 - _Z23histogram_shared_kernelPjS_jj)
        .other          _Z23histogram_shared_kernelPjS_jj,@"STO_CUDA_ENTRY STV_DEFAULT"
_Z23histogram_shared_kernelPjS_jj:
.text._Z23histogram_shared_kernelPjS_jj:
[----:B------:R-:W-:Y:S01]  /*0000*/  LDC R1, c[0x0][0x37c] ;  /* 0x0000df00ff017b82 */ /* 0x000fe20000000800 */
[----:B------:R-:W0:Y:S07]  /*0010*/  S2R R3, SR_TID.X ;  /* 0x0000000000037919 */ /* 0x000e2e0000002100 */
[----:B------:R-:W1:Y:S08]  /*0020*/  LDC R0, c[0x0][0x360] ;  /* 0x0000d800ff007b82 */ /* 0x000e700000000800 */
[----:B------:R-:W2:Y:S01]  /*0030*/  S2UR UR4, SR_CTAID.X ;  /* 0x00000000000479c3 */ /* 0x000ea20000002500 */
[----:B-1----:R-:W-:Y:S01]  /*0040*/  LOP3.LUT R5, R0, 0xffff, RZ, 0xc0, !PT ;  /* 0x0000ffff00057812 */ /* 0x002fe200078ec0ff */
[----:B0-----:R-:W-:-:S05]  /*0050*/  IMAD.IADD R2, R3, 0x1, R0 ;  /* 0x0000000103027824 */ /* 0x001fca00078e0200 */
[----:B------:R-:W-:Y:S01]  /*0060*/  LOP3.LUT R4, R2, 0xfff, RZ, 0x3c, !PT ;  /* 0x00000fff02047812 */ /* 0x000fe200078e3cff */
[----:B--2---:R-:W-:-:S03]  /*0070*/  IMAD R2, R0, UR4, R3 ;  /* 0x0000000400027c24 */ /* 0x004fc6000f8e0203 */
[----:B------:R-:W-:Y:S02]  /*0080*/  LOP3.LUT R4, R4, 0xffff, RZ, 0xc0, !PT ;  /* 0x0000ffff04047812 */ /* 0x000fe400078ec0ff */
[----:B------:R-:W-:-:S07]  /*0090*/  MOV R9, 0xb0 ;  /* 0x000000b000097802 */ /* 0x000fce0000000f00 */
[----:B------:R-:W-:Y:S05]  /*00a0*/  CALL.REL.NOINC `($__internal_0_$__cuda_sm20_div_u16) ;  /* 0x0000000400847944 */ /* 0x000fea0003c00000 */
[----:B------:R-:W-:Y:S01]  /*00b0*/  LOP3.LUT R9, R8, 0x3, RZ, 0xc0, !PT ;  /* 0x0000000308097812 */ /* 0x000fe200078ec0ff */
[----:B------:R-:W-:Y:S01]  /*00c0*/  BSSY.RECONVERGENT B0, `(.L_x_23) ;  /* 0x0000010000007945 */ /* 0x000fe20003800200 */
[----:B------:R-:W-:Y:S02]  /*00d0*/  IMAD.MOV.U32 R5, RZ, RZ, R3 ;  /* 0x000000ffff057224 */ /* 0x000fe400078e0003 */
[C---:B------:R-:W-:Y:S02]  /*00e0*/  ISETP.NE.AND P0, PT, R9.reuse, 0x2, PT ;  /* 0x000000020900780c */ /* 0x040fe40003f05270 */
[----:B------:R-:W-:-:S11]  /*00f0*/  LOP3.LUT R12, R9, 0x2, RZ, 0x3c, !PT ;  /* 0x00000002090c7812 */ /* 0x000fd600078e3cff */
[----:B------:R-:W-:Y:S05]  /*0100*/  @!P0 BRA `(.L_x_24) ;  /* 0x00000000002c8947 */ /* 0x000fea0003800000 */
[----:B------:R-:W0:Y:S01]  /*0110*/  S2UR UR5, SR_CgaCtaId ;  /* 0x00000000000579c3 */ /* 0x000e220000008800 */
[----:B------:R-:W-:Y:S01]  /*0120*/  UMOV UR4, 0x400 ;  /* 0x0000040000047882 */ /* 0x000fe20000000000 */
[C---:B------:R-:W-:Y:S01]  /*0130*/  IMAD R5, R12.reuse, R0, R3 ;  /* 0x000000000c057224 */ /* 0x040fe200078e0203 */
[----:B------:R-:W-:Y:S01]  /*0140*/  IADD3 R4, PT, PT, -R12, RZ, RZ ;  /* 0x000000ff0c047210 */ /* 0x000fe20007ffe1ff */
[----:B0-----:R-:W-:-:S06]  /*0150*/  ULEA UR4, UR5, UR4, 0x18 ;  /* 0x0000000405047291 */ /* 0x001fcc000f8ec0ff */
[----:B------:R-:W-:-:S07]  /*0160*/  LEA R7, R3, UR4, 0x2 ;  /* 0x0000000403077c11 */ /* 0x000fce000f8e10ff */
.L_x_25:
[----:B------:R-:W-:Y:S01]  /*0170*/  VIADD R4, R4, 0x1 ;  /* 0x0000000104047836 */ /* 0x000fe20000000000 */
[----:B------:R0:W-:Y:S04]  /*0180*/  STS [R7], RZ ;  /* 0x000000ff07007388 */ /* 0x0001e80000000800 */
[----:B------:R-:W-:Y:S01]  /*0190*/  ISETP.NE.AND P0, PT, R4, RZ, PT ;  /* 0x000000ff0400720c */ /* 0x000fe20003f05270 */
[----:B0-----:R-:W-:-:S12]  /*01a0*/  IMAD R7, R0, 0x4, R7 ;  /* 0x0000000400077824 */ /* 0x001fd800078e0207 */
[----:B------:R-:W-:Y:S05]  /*01b0*/  @P0 BRA `(.L_x_25) ;  /* 0xfffffffc00ec0947 */ /* 0x000fea000383ffff */
.L_x_24:
[----:B------:R-:W-:Y:S05]  /*01c0*/  BSYNC.RECONVERGENT B0 ;  /* 0x0000000000007941 */ /* 0x000fea0003800200 */
.L_x_23:
[----:B------:R-:W0:Y:S01]  /*01d0*/  S2UR UR5, SR_CgaCtaId ;  /* 0x00000000000579c3 */ /* 0x000e220000008800 */
[----:B------:R-:W-:Y:S01]  /*01e0*/  UMOV UR4, 0x400 ;  /* 0x0000040000047882 */ /* 0x000fe20000000000 */
[----:B------:R-:W-:Y:S01]  /*01f0*/  BSSY.RECONVERGENT B0, `(.L_x_26) ;  /* 0x000000e000007945 */ /* 0x000fe20003800200 */
[----:B0-----:R-:W-:-:S06]  /*0200*/  ULEA UR4, UR5, UR4, 0x18 ;  /* 0x0000000405047291 */ /* 0x001fcc000f8ec0ff */
[----:B------:R-:W-:-:S07]  /*0210*/  LEA R7, R5, UR4, 0x2 ;  /* 0x0000000405077c11 */ /* 0x000fce000f8e10ff */
.L_x_27:
[C---:B------:R-:W-:Y:S01]  /*0220*/  LEA R4, R0.reuse, R7, 0x2 ;  /* 0x0000000700047211 */ /* 0x040fe200078e10ff */
[C-C-:B------:R-:W-:Y:S01]  /*0230*/  IMAD R6, R0.reuse, 0x8, R7.reuse ;  /* 0x0000000800067824 */ /* 0x140fe200078e0207 */
[----:B------:R0:W-:Y:S01]  /*0240*/  STS [R7], RZ ;  /* 0x000000ff07007388 */ /* 0x0001e20000000800 */
[C---:B------:R-:W-:Y:S02]  /*0250*/  IMAD R8, R0.reuse, 0xc, R7 ;  /* 0x0000000c00087824 */ /* 0x040fe400078e0207 */
[----:B------:R-:W-:Y:S01]  /*0260*/  IMAD R5, R0, 0x4, R5 ;  /* 0x0000000400057824 */ /* 0x000fe200078e0205 */
[----:B------:R1:W-:Y:S04]  /*0270*/  STS [R4], RZ ;  /* 0x000000ff04007388 */ /* 0x0003e80000000800 */
[----:B------:R1:W-:Y:S01]  /*0280*/  STS [R6], RZ ;  /* 0x000000ff06007388 */ /* 0x0003e20000000800 */
[----:B------:R-:W-:-:S02]  /*0290*/  ISETP.GE.U32.AND P0, PT, R5, 0x1000, PT ;  /* 0x000010000500780c */ /* 0x000fc40003f06070 */
[----:B0-----:R-:W-:Y:S01]  /*02a0*/  LEA R7, R0, R7, 0x4 ;  /* 0x0000000700077211 */ /* 0x001fe200078e20ff */
[----:B------:R1:W-:Y:S10]  /*02b0*/  STS [R8], RZ ;  /* 0x000000ff08007388 */ /* 0x0003f40000000800 */
[----:B-1----:R-:W-:Y:S05]  /*02c0*/  @!P0 BRA `(.L_x_27) ;  /* 0xfffffffc00d48947 */ /* 0x002fea000383ffff */
[----:B------:R-:W-:Y:S05]  /*02d0*/  BSYNC.RECONVERGENT B0 ;  /* 0x0000000000007941 */ /* 0x000fea0003800200 */
.L_x_26:
[----:B------:R-:W0:Y:S01]  /*02e0*/  LDCU UR8, c[0x0][0x390] ;  /* 0x00007200ff0877ac */ /* 0x000e220008000800 */
[----:B------:R-:W1:Y:S01]  /*02f0*/  LDC.64 R4, c[0x0][0x388] ;  /* 0x0000e200ff047b82 */ /* 0x000e620000000a00 */
[----:B------:R-:W-:Y:S01]  /*0300*/  BSSY.RECONVERGENT B0, `(.L_x_28) ;  /* 0x000000f000007945 */ /* 0x000fe20003800200 */
[----:B------:R-:W-:Y:S01]  /*0310*/  ISETP.NE.AND P0, PT, R9, 0x2, PT ;  /* 0x000000020900780c */ /* 0x000fe20003f05270 */
[----:B------:R-:W2:Y:S01]  /*0320*/  LDCU.64 UR6, c[0x0][0x358] ;  /* 0x00006b00ff0677ac */ /* 0x000ea20008000a00 */
[----:B0-----:R-:W-:-:S13]  /*0330*/  ISETP.GE.U32.AND P1, PT, R2, UR8, PT ;  /* 0x0000000802007c0c */ /* 0x001fda000bf26070 */
[----:B--2---:R-:W-:Y:S05]  /*0340*/  @P1 BRA `(.L_x_29) ;  /* 0x0000000000281947 */ /* 0x004fea0003800000 */
[----:B------:R-:W0:Y:S01]  /*0350*/  LDC.64 R8, c[0x0][0x380] ;  /* 0x0000e000ff087b82 */ /* 0x000e220000000a00 */
[----:B------:R-:W2:Y:S02]  /*0360*/  LDCU UR5, c[0x0][0x370] ;  /* 0x00006e00ff0577ac */ /* 0x000ea40008000800 */
[----:B--2---:R-:W-:-:S07]  /*0370*/  IMAD R11, R0, UR5, RZ ;  /* 0x00000005000b7c24 */ /* 0x004fce000f8e02ff */
.L_x_30:
[----:B0-----:R-:W-:-:S06]  /*0380*/  IMAD.WIDE.U32 R6, R2, 0x4, R8 ;  /* 0x0000000402067825 */ /* 0x001fcc00078e0008 */
[----:B--2---:R-:W2:Y:S01]  /*0390*/  LDG.E R6, desc[UR6][R6.64] ;  /* 0x0000000606067981 */ /* 0x004ea2000c1e1900 */
[----:B------:R-:W-:-:S05]  /*03a0*/  IMAD.IADD R2, R11, 0x1, R2 ;  /* 0x000000010b027824 */ /* 0x000fca00078e0202 */
[----:B------:R-:W-:Y:S02]  /*03b0*/  ISETP.GE.U32.AND P1, PT, R2, UR8, PT ;  /* 0x0000000802007c0c */ /* 0x000fe4000bf26070 */
[----:B--2---:R-:W-:-:S05]  /*03c0*/  LEA R10, R6, UR4, 0x2 ;  /* 0x00000004060a7c11 */ /* 0x004fca000f8e10ff */
[----:B------:R2:W-:Y:S06]  /*03d0*/  ATOMS.POPC.INC.32 RZ, [R10+URZ] ;  /* 0x000000000aff7f8c */ /* 0x0005ec000d8000ff */
[----:B------:R-:W-:Y:S05]  /*03e0*/  @!P1 BRA `(.L_x_30) ;  /* 0xfffffffc00e49947 */ /* 0x000fea000383ffff */
.L_x_29:
[----:B------:R-:W-:Y:S05]  /*03f0*/  BSYNC.RECONVERGENT B0 ;  /* 0x0000000000007941 */ /* 0x000fea0003800200 */
.L_x_28:
[----:B------:R-:W-:Y:S06]  /*0400*/  BAR.SYNC.DEFER_BLOCKING 0x0 ;  /* 0x0000000000007b1d */ /* 0x000fec0000010000 */
[----:B------:R-:W-:Y:S04]  /*0410*/  BSSY.RECONVERGENT B0, `(.L_x_31) ;  /* 0x000000e000007945 */ /* 0x000fe80003800200 */
[----:B------:R-:W-:Y:S05]  /*0420*/  @!P0 BRA `(.L_x_32) ;  /* 0x0000000000308947 */ /* 0x000fea0003800000 */
[----:B------:R-:W0:Y:S01]  /*0430*/  LDC.64 R6, c[0x0][0x388] ;  /* 0x0000e200ff067b82 */ /* 0x000e220000000a00 */
[C---:B------:R-:W-:Y:S01]  /*0440*/  LEA R9, R3.reuse, UR4, 0x2 ;  /* 0x0000000403097c11 */ /* 0x040fe2000f8e10ff */
[----:B------:R-:W-:Y:S02]  /*0450*/  IMAD.MOV R2, RZ, RZ, -R12 ;  /* 0x000000ffff027224 */ /* 0x000fe400078e0a0c */
[----:B0-----:R-:W-:-:S04]  /*0460*/  IMAD.WIDE.U32 R6, R3, 0x4, R6 ;  /* 0x0000000403067825 */ /* 0x001fc800078e0006 */
[----:B------:R-:W-:-:S07]  /*0470*/  IMAD R3, R12, R0, R3 ;  /* 0x000000000c037224 */ /* 0x000fce00078e0203 */
.L_x_33:
[----:B------:R0:W3:Y:S01]  /*0480*/  LDS R11, [R9] ;  /* 0x00000000090b7984 */ /* 0x0000e20000000800 */
[----:B------:R-:W-:-:S04]  /*0490*/  IADD3 R2, PT, PT, R2, 0x1, RZ ;  /* 0x0000000102027810 */ /* 0x000fc80007ffe0ff */
[----:B------:R-:W-:Y:S01]  /*04a0*/  ISETP.NE.AND P0, PT, R2, RZ, PT ;  /* 0x000000ff0200720c */ /* 0x000fe20003f05270 */
[C---:B0-----:R-:W-:Y:S01]  /*04b0*/  IMAD R9, R0.reuse, 0x4, R9 ;  /* 0x0000000400097824 */ /* 0x041fe200078e0209 */
[----:B---3--:R0:W-:Y:S02]  /*04c0*/  REDG.E.ADD.STRONG.GPU desc[UR6][R6.64], R11 ;  /* 0x0000000b0600798e */ /* 0x0081e4000c12e106 */
[----:B0-----:R-:W-:-:S09]  /*04d0*/  IMAD.WIDE.U32 R6, R0, 0x4, R6 ;  /* 0x0000000400067825 */ /* 0x001fd200078e0006 */
[----:B------:R-:W-:Y:S05]  /*04e0*/  @P0 BRA `(.L_x_33) ;  /* 0xfffffffc00e40947 */ /* 0x000fea000383ffff */
.L_x_32:
[----:B------:R-:W-:Y:S05]  /*04f0*/  BSYNC.RECONVERGENT B0 ;  /* 0x0000000000007941 */ /* 0x000fea0003800200 */
.L_x_31:
[C-C-:B------:R-:W-:Y:S01]  /*0500*/  IMAD R15, R0.reuse, 0x2, R3.reuse ;  /* 0x00000002000f7824 */ /* 0x140fe200078e0203 */
[C---:B------:R-:W-:Y:S01]  /*0510*/  IADD3 R19, PT, PT, R3.reuse, R0, RZ ;  /* 0x0000000003137210 */ /* 0x040fe20007ffe0ff */
[----:B------:R-:W-:Y:S01]  /*0520*/  IMAD R17, R0, 0x3, R3 ;  /* 0x0000000300117824 */ /* 0x000fe200078e0203 */
[----:B------:R-:W-:-:S07]  /*0530*/  LEA R21, R3, UR4, 0x2 ;  /* 0x0000000403157c11 */ /* 0x000fce000f8e10ff */
.L_x_34:
[C-C-:B------:R-:W-:Y:S01]  /*0540*/  IMAD R2, R0.reuse, 0x4, R21.reuse ;  /* 0x0000000400027824 */ /* 0x140fe200078e0215 */
[----:B0-----:R0:W3:Y:S01]  /*0550*/  LDS R23, [R21] ;  /* 0x0000000015177984 */ /* 0x0010e20000000800 */
[C-C-:B------:R-:W-:Y:S02]  /*0560*/  IMAD R14, R0.reuse, 0x8, R21.reuse ;  /* 0x00000008000e7824 */ /* 0x140fe400078e0215 */
[----:B------:R-:W-:Y:S01]  /*0570*/  IMAD R16, R0, 0xc, R21 ;  /* 0x0000000c00107824 */ /* 0x000fe200078e0215 */
[----:B------:R-:W4:Y:S01]  /*0580*/  LDS R25, [R2] ;  /* 0x0000000002197984 */ /* 0x000f220000000800 */
[----:B-1----:R-:W-:-:S03]  /*0590*/  IMAD.WIDE.U32 R6, R3, 0x4, R4 ;  /* 0x0000000403067825 */ /* 0x002fc600078e0004 */
[----:B------:R-:W1:Y:S01]  /*05a0*/  LDS R27, [R14] ;  /* 0x000000000e1b7984 */ /* 0x000e620000000800 */
[----:B------:R-:W-:-:S03]  /*05b0*/  IMAD.WIDE.U32 R8, R19, 0x4, R4 ;  /* 0x0000000413087825 */ /* 0x000fc600078e0004 */
[----:B------:R-:W5:Y:S01]  /*05c0*/  LDS R29, [R16] ;  /* 0x00000000101d7984 */ /* 0x000f620000000800 */
[----:B------:R-:W-:Y:S01]  /*05d0*/  IADD3 R3, PT, PT, R0, R3, R0 ;  /* 0x0000000300037210 */ /* 0x000fe20007ffe000 */
[----:B--2---:R-:W-:-:S03]  /*05e0*/  IMAD.WIDE.U32 R10, R15, 0x4, R4 ;  /* 0x000000040f0a7825 */ /* 0x004fc600078e0004 */
[----:B------:R-:W-:Y:S01]  /*05f0*/  IADD3 R3, PT, PT, R0, R3, R0 ;  /* 0x0000000300037210 */ /* 0x000fe20007ffe000 */
[----:B------:R-:W-:-:S03]  /*0600*/  IMAD.WIDE.U32 R12, R17, 0x4, R4 ;  /* 0x00000004110c7825 */ /* 0x000fc600078e0004 */
[----:B------:R-:W-:Y:S01]  /*0610*/  ISETP.GE.U32.AND P0, PT, R3, 0x1000, PT ;  /* 0x000010000300780c */ /* 0x000fe20003f06070 */
[C---:B------:R-:W-:Y:S01]  /*0620*/  IMAD R17, R0.reuse, 0x4, R17 ;  /* 0x0000000400117824 */ /* 0x040fe200078e0211 */
[C---:B------:R-:W-:Y:S01]  /*0630*/  LEA R15, R0.reuse, R15, 0x2 ;  /* 0x0000000f000f7211 */ /* 0x040fe200078e10ff */
[C---:B------:R-:W-:Y:S01]  /*0640*/  IMAD R19, R0.reuse, 0x4, R19 ;  /* 0x0000000400137824 */ /* 0x040fe200078e0213 */
[----:B0-----:R-:W-:Y:S01]  /*0650*/  LEA R21, R0, R21, 0x4 ;  /* 0x0000001500157211 */ /* 0x001fe200078e20ff */
[----:B---3--:R0:W-:Y:S04]  /*0660*/  REDG.E.ADD.STRONG.GPU desc[UR6][R6.64], R23 ;  /* 0x000000170600798e */ /* 0x0081e8000c12e106 */
[----:B----4-:R0:W-:Y:S04]  /*0670*/  REDG.E.ADD.STRONG.GPU desc[UR6][R8.64], R25 ;  /* 0x000000190800798e */ /* 0x0101e8000c12e106 */
[----:B-1----:R0:W-:Y:S04]  /*0680*/  REDG.E.ADD.STRONG.GPU desc[UR6][R10.64], R27 ;  /* 0x0000001b0a00798e */ /* 0x0021e8000c12e106 */
[----:B-----5:R0:W-:Y:S01]  /*0690*/  REDG.E.ADD.STRONG.GPU desc[UR6][R12.64], R29 ;  /* 0x0000001d0c00798e */ /* 0x0201e2000c12e106 */
[----:B------:R-:W-:Y:S05]  /*06a0*/  @!P0 BRA `(.L_x_34) ;  /* 0xfffffffc00a48947 */ /* 0x000fea000383ffff */
[----:B------:R-:W-:Y:S05]  /*06b0*/  EXIT ;  /* 0x000000000000794d */ /* 0x000fea0003800000 */
        .weak           $__internal_0_$__cuda_sm20_div_u16
        .type           $__internal_0_$__cuda_sm20_div_u16,@function
        .size           $__internal_0_$__cuda_sm20_div_u16,(.L_x_38 - $__internal_0_$__cuda_sm20_div_u16)
$__internal_0_$__cuda_sm20_div_u16:
[----:B------:R-:W0:Y:S01]  /*06c0*/  I2F.U16 R6, R5 ;  /* 0x0000000500067306 */ /* 0x000e220000101000 */
[----:B------:R-:W-:Y:S01]  /*06d0*/  IMAD.MOV.U32 R7, RZ, RZ, 0x4b800000 ;  /* 0x4b800000ff077424 */ /* 0x000fe200078e00ff */
[----:B------:R-:W-:Y:S02]  /*06e0*/  I2FP.F32.U32.RZ R4, R4 ;  /* 0x0000000400047245 */ /* 0x000fe4000020d000 */
[C---:B0-----:R-:W-:Y:S02]  /*06f0*/  FSETP.GEU.AND P1, PT, |R6|.reuse, 1.175494350822287508e-38, PT ;  /* 0x008000000600780b */ /* 0x041fe40003f2e200 */
[----:B------:R-:W-:Y:S02]  /*0700*/  FSETP.GT.AND P0, PT, |R6|, 8.50705917302346158658e+37, PT ;  /* 0x7e8000000600780b */ /* 0x000fe40003f04200 */
[----:B------:R-:W-:-:S04]  /*0710*/  FSEL R7, R7, 1, !P1 ;  /* 0x3f80000007077808 */ /* 0x000fc80004800000 */
[----:B------:R-:W-:Y:S02]  /*0720*/  FSEL R7, R7, 0.25, !P0 ;  /* 0x3e80000007077808 */ /* 0x000fe40004000000 */
[----:B------:R-:W-:Y:S01]  /*0730*/  ISETP.NE.U32.AND P0, PT, R5, RZ, PT ;  /* 0x000000ff0500720c */ /* 0x000fe20003f05070 */
[----:B------:R-:W-:Y:S02]  /*0740*/  HFMA2 R5, -RZ, RZ, 0, 0 ;  /* 0x00000000ff057431 */ /* 0x000fe400000001ff */
[----:B------:R-:W-:-:S06]  /*0750*/  FMUL R6, R6, R7 ;  /* 0x0000000706067220 */ /* 0x000fcc0000400000 */
[----:B------:R-:W0:Y:S02]  /*0760*/  MUFU.RCP R6, R6 ;  /* 0x0000000600067308 */ /* 0x000e240000001000 */
[----:B0-----:R-:W-:-:S04]  /*0770*/  FMUL R7, R7, R6 ;  /* 0x0000000607077220 */ /* 0x001fc80000400000 */
[----:B------:R-:W-:-:S04]  /*0780*/  VIADD R7, R7, 0x2 ;  /* 0x0000000207077836 */ /* 0x000fc80000000000 */
[----:B------:R-:W-:Y:S01]  /*0790*/  FMUL.RZ R7, R4, R7 ;  /* 0x0000000704077220 */ /* 0x000fe2000040c000 */
[----:B------:R-:W-:-:S05]  /*07a0*/  IMAD.MOV.U32 R4, RZ, RZ, R9 ;  /* 0x000000ffff047224 */ /* 0x000fca00078e0009 */
[----:B------:R-:W0:Y:S02]  /*07b0*/  F2I.U32.TRUNC.NTZ R7, R7 ;  /* 0x0000000700077305 */ /* 0x000e24000020f000 */
[----:B0-----:R-:W-:Y:S02]  /*07c0*/  LOP3.LUT R8, R7, 0xffff, RZ, 0xc0, !PT ;  /* 0x0000ffff07087812 */ /* 0x001fe400078ec0ff */
[----:B------:R-:W-:Y:S01]  /*07d0*/  @!P0 MOV R8, 0xffffffff ;  /* 0xffffffff00088802 */ /* 0x000fe20000000f00 */
[----:B------:R-:W-:Y:S06]  /*07e0*/  RET.REL.NODEC R4 `(_Z23histogram_shared_kernelPjS_jj) ;  /* 0xfffffff804047950 */ /* 0x000fec0003c3ffff */
.L_x_35:
        /* <DEDUP_REMOVED lines=9> */
.L_x_38:


//--------------------- .text._Z23histogram_global_kernelPjS_jj --------------------------
	.section	.text._Z23histogram_global_kernelPjS_jj,"ax",@progbits
	.align	128
        .global         _Z23histogram_global_kernelPjS_jj
        .type           _Z23histogram_global_kernelPjS_jj,@function
        .size           _Z23histogram_global_kernelPjS_jj,(.L_x_42 - _Z23histogram_global_kernelPjS_jj)
        .other          _Z23histogram_global_kernelPjS_jj,@"STO_CUDA_ENTRY STV_DEFAULT"
_Z23histogram_global_kernelPjS_jj:
.text._Z23histogram_global_kernelPjS_jj:
[----:B------:R-:W-:Y:S01]  /*0000*/  LDC R1, c[0x0][0x37c] ;  /* 0x0000df00ff017b82 */ /* 0x000fe20000000800 */
[----:B------:R-:W0:Y:S07]  /*0010*/  S2R R0, SR_TID.X ;  /* 0x0000000000007919 */ /* 0x000e2e0000002100 */
[----:B------:R-:W0:Y:S01]  /*0020*/  S2UR UR4, SR_CTAID.X ;  /* 0x00000000000479c3 */ /* 0x000e220000002500 */
[----:B------:R-:W1:Y:S07]  /*0030*/  LDCU UR5, c[0x0][0x390] ;  /* 0x00007200ff0577ac */ /* 0x000e6e0008000800 */
[----:B------:R-:W0:Y:S02]  /*0040*/  LDC R11, c[0x0][0x360] ;  /* 0x0000d800ff0b7b82 */ /* 0x000e240000000800 */
[----:B0-----:R-:W-:-:S05]  /*0050*/  IMAD R0, R11, UR4, R0 ;  /* 0x000000040b007c24 */ /* 0x001fca000f8e0200 */
[----:B-1----:R-:W-:-:S13]  /*0060*/  ISETP.GE.U32.AND P0, PT, R0, UR5, PT ;  /* 0x0000000500007c0c */ /* 0x002fda000bf06070 */
[----:B------:R-:W-:Y:S05]  /*0070*/  @P0 EXIT ;  /* 0x000000000000094d */ /* 0x000fea0003800000 */
[----:B------:R-:W0:Y:S01]  /*0080*/  LDC.64 R6, c[0x0][0x380] ;  /* 0x0000e000ff067b82 */ /* 0x000e220000000a00 */
[----:B------:R-:W1:Y:S01]  /*0090*/  LDCU UR4, c[0x0][0x370] ;  /* 0x00006e00ff0477ac */ /* 0x000e620008000800 */
[----:B------:R-:W2:Y:S06]  /*00a0*/  LDCU.64 UR6, c[0x0][0x358] ;  /* 0x00006b00ff0677ac */ /* 0x000eac0008000a00 */
[----:B------:R-:W3:Y:S01]  /*00b0*/  LDC.64 R8, c[0x0][0x388] ;  /* 0x0000e200ff087b82 */ /* 0x000ee20000000a00 */
[----:B-1----:R-:W-:-:S07]  /*00c0*/  IMAD R11, R11, UR4, RZ ;  /* 0x000000040b0b7c24 */ /* 0x002fce000f8e02ff */
.L_x_36:
[----:B0-----:R-:W-:-:S06]  /*00d0*/  IMAD.WIDE R2, R0, 0x4, R6 ;  /* 0x0000000400027825 */ /* 0x001fcc00078e0206 */
[----:B--2---:R-:W3:Y:S01]  /*00e0*/  LDG.E R3, desc[UR6][R2.64] ;  /* 0x0000000602037981 */ /* 0x004ee2000c1e1900 */
[----:B------:R-:W-:Y:S01]  /*00f0*/  IADD3 R0, PT, PT, R11, R0, RZ ;  /* 0x000000000b007210 */ /* 0x000fe20007ffe0ff */
[----:B-1----:R-:W-:-:S03]  /*0100*/  HFMA2 R13, -RZ, RZ, 0, 5.9604644775390625e-08 ;  /* 0x00000001ff0d7431 */ /* 0x002fc600000001ff */
[----:B------:R-:W-:Y:S01]  /*0110*/  ISETP.GE.U32.AND P0, PT, R0, UR5, PT ;  /* 0x0000000500007c0c */ /* 0x000fe2000bf06070 */
[----:B---3--:R-:W-:-:S05]  /*0120*/  IMAD.WIDE R4, R3, 0x4, R8 ;  /* 0x0000000403047825 */ /* 0x008fca00078e0208 */
[----:B------:R1:W-:Y:S07]  /*0130*/  REDG.E.ADD.STRONG.GPU desc[UR6][R4.64], R13 ;  /* 0x0000000d0400798e */ /* 0x0003ee000c12e106 */
[----:B------:R-:W-:Y:S05]  /*0140*/  @!P0 BRA `(.L_x_36) ;  /* 0xfffffffc00e08947 */ /* 0x000fea000383ffff */
[----:B------:R-:W-:Y:S05]  /*0150*/  EXIT ;  /* 0x000000000000794d */ /* 0x000fea0003800000 */
.L_x_37:
        /* <DEDUP_REMOVED lines=10> */
.L_x_42:


//--------------------- .nv.shared.reserved.0     --------------------------
	.section	.nv.shared.reserved.0,"aw",@nobits
	.weak		__nv_reservedSMEM_offset_0_alias
	.size		__nv_reservedSMEM_offset_0_alias, 0, 64
	.other		__nv_reservedSMEM_offset_0_alias,@"STO_CUDA_RESERVED_SHARED STV_DEFAULT"
__nv_reservedSMEM_offset_0_alias:
	.zero		0
	.zero		64


//--------------------- .nv.shared._Z26histogram_shared_optimizedPjS_jj --------------------------
	.section	.nv.shared._Z26histogram_shared_optimizedPjS_jj,"aw",@nobits
	.sectionflags	@""
	.align	4
.nv.shared._Z26histogram_shared_optimizedPjS_jj:
	.zero		17408


//--------------------- .nv.shared._Z23histogram_shared_kernelPjS_jj --------------------------
	.section	.nv.shared._Z23histogram_shared_kernelPjS_jj,"aw",@nobits
	.sectionflags	@""
	.align	4
.nv.shared._Z23histogram_shared_kernelPjS_jj:
	.zero		17408


//--------------------- .nv.constant0._Z14convert_kernelPjj --------------------------
	.section	.nv.constant0._Z14convert_kernelPjj,"a",@progbits
	.sectionflags	@""
	.align	4
.nv.constant0._Z14convert_kernelPjj:
	.zero		908


//--------------------- .nv.constant0._Z26histogram_shared_optimizedPjS_jj --------------------------
	.section	.nv.constant0._Z26histogram_shared_optimizedPjS_jj,"a",@progbits
	.sectionflags	@""
	.align	4
.nv.constant0._Z26histogram_shared_optimizedPjS_jj:
	.zero		920


//--------------------- .nv.constant0._Z23histogram_shared_kernelPjS_jj --------------------------
	.section	.nv.constant0._Z23histogram_shared_kernelPjS_jj,"a",@progbits
	.sectionflags	@""
	.align	4
.nv.constant0._Z23histogram_shared_kernelPjS_jj:
	.zero		920


//--------------------- .nv.constant0._Z23histogram_global_kernelPjS_jj --------------------------
	.section	.nv.constant0._Z23histogram_global_kernelPjS_jj,"a",@progbits
	.sectionflags	@""
	.align	4
.nv.constant0._Z23histogram_global_kernelPjS_jj:
	.zero		920


//--------------------- SYMBOLS --------------------------

	.type		.nv.reservedSmem.offset0,@object
	.size		.nv.reservedSmem.offset0,0x4
	.type		.nv.reservedSmem.cap,@object
	.size		.nv.reservedSmem.cap,0x4
